def matmul_kernel(
    a_ptr,
    b_ptr,
    c_ptr,
    M,
    N,
    K,
    stride_am,
    stride_ak,
    stride_bk,
    stride_bn,
    stride_cm,
    stride_cn,
    BLOCK_M: tl.constexpr,
    BLOCK_N: tl.constexpr,
    BLOCK_K: tl.constexpr,
    GROUP_M: tl.constexpr,
):
    pid = tl.program_id(axis=0)
    num_pid_m = tl.cdiv(M, BLOCK_M)
    num_pid_n = tl.cdiv(N, BLOCK_N)
    num_pid_in_group = GROUP_M * num_pid_n
    group_id = pid // num_pid_in_group
    first_pid_m = group_id * GROUP_M
    group_size_m = min(num_pid_m - first_pid_m, GROUP_M)
    pid_m = first_pid_m + ((pid % num_pid_in_group) % group_size_m)
    pid_n = (pid % num_pid_in_group) // group_size_m

    offs_am = (pid_m * BLOCK_M + tl.arange(0, BLOCK_M)) % M
    offs_bn = (pid_n * BLOCK_N + tl.arange(0, BLOCK_N)) % N
    offs_k = tl.arange(0, BLOCK_K)
    a_ptrs = a_ptr + offs_am[:, None] * stride_am + offs_k[None, :] * stride_ak
    b_ptrs = b_ptr + offs_k[:, None] * stride_bk + offs_bn[None, :] * stride_bn

    acc = tl.zeros((BLOCK_M, BLOCK_N), dtype=tl.float32)
    for kk in range(0, tl.cdiv(K, BLOCK_K)):
        a = tl.load(a_ptrs, mask=offs_k[None, :] < K - kk * BLOCK_K, other=0.0)
        b = tl.load(b_ptrs, mask=offs_k[:, None] < K - kk * BLOCK_K, other=0.0)
        acc = tl.dot(a, b, acc)
        a_ptrs += BLOCK_K * stride_ak
        b_ptrs += BLOCK_K * stride_bk

    c = acc.to(c_ptr.dtype.element_ty)
    offs_cm = pid_m * BLOCK_M + tl.arange(0, BLOCK_M)
    offs_cn = pid_n * BLOCK_N + tl.arange(0, BLOCK_N)
    c_ptrs = c_ptr + offs_cm[:, None] * stride_cm + offs_cn[None, :] * stride_cn
    mask = (offs_cm[:, None] < M) & (offs_cn[None, :] < N)
    tl.store(c_ptrs, c, mask=mask)

# config = {"BLOCK_K": 64, "BLOCK_M": 64, "BLOCK_N": 512, "GROUP_M": 8, "arch": "sm_100", "dtype": "fp32", "num_ctas": 1, "num_stages": 3, "num_warps": 16}
# arch = sm_100


// ===== COMPILED SASS (sm_100a) =====

	.target	sm_100a

	.elftype	@"ET_EXEC"


//--------------------- .note.nv.tkinfo           --------------------------
	.section	.note.nv.tkinfo,"",@"SHT_NOTE"
	.sectionflags	@"SHF_NOTE_NV_TKINFO"
	.tkinfo
        /*0018*/ 	.word	0x00000081
        /*0030*/ 	.string	""
        /*0030*/ 	.string	"ptxas-blackwell"
        /*0030*/ 	.string	"Cuda compilation tools, release 12.9, V12.9.86"
        /*0030*/ 	.string	"Build cuda_12.9.r12.9/compiler.36037853_0"
        /*0030*/ 	.string	"-v  -suppress-debug-info  -lineinfo  -arch sm_100a "



//--------------------- .note.nv.cuver            --------------------------
	.section	.note.nv.cuver,"",@"SHT_NOTE"
	.sectionflags	@"SHF_NOTE_NV_CUVER"
        /*0018*/ 	.short	0x0001
        /*001a*/ 	.short	0x0064
        /*001c*/ 	.short	0x0001
        /*001e*/ 	.short	0x0000
        /*0020*/ 	.short	0x0001
        /*0022*/ 	.short	0x0000


//--------------------- .nv.info                  --------------------------
	.section	.nv.info,"",@"SHT_CUDA_INFO"
	.align	4


	//----- nvinfo : EIATTR_REGCOUNT
	.align		4
        /*0000*/ 	.byte	0x04, 0x2f
        /*0002*/ 	.short	(.L_1 - .L_0)
	.align		4
.L_0:
        /*0004*/ 	.word	index@(matmul_kernel)
        /*0008*/ 	.word	0x00000080


	//----- nvinfo : EIATTR_FRAME_SIZE
	.align		4
.L_1:
        /*000c*/ 	.byte	0x04, 0x11
        /*000e*/ 	.short	(.L_3 - .L_2)
	.align		4
.L_2:
        /*0010*/ 	.word	index@(matmul_kernel)
        /*0014*/ 	.word	0x00000460


	//----- nvinfo : EIATTR_MIN_STACK_SIZE
	.align		4
.L_3:
        /*0018*/ 	.byte	0x04, 0x12
        /*001a*/ 	.short	(.L_5 - .L_4)
	.align		4
.L_4:
        /*001c*/ 	.word	index@(matmul_kernel)
        /*0020*/ 	.word	0x00000460
.L_5:


//--------------------- .nv.info.matmul_kernel    --------------------------
	.section	.nv.info.matmul_kernel,"",@"SHT_CUDA_INFO"
	.sectionflags	@""
	.align	4


	//----- nvinfo : EIATTR_CUDA_API_VERSION
	.align		4
        /*0000*/ 	.byte	0x04, 0x37
        /*0002*/ 	.short	(.L_7 - .L_6)
.L_6:
        /*0004*/ 	.word	0x00000081


	//----- nvinfo : EIATTR_KPARAM_INFO
	.align		4
.L_7:
        /*0008*/ 	.byte	0x04, 0x17
        /*000a*/ 	.short	(.L_9 - .L_8)
.L_8:
        /*000c*/ 	.word	0x00000000
        /*0010*/ 	.short	0x000d
        /*0012*/ 	.short	0x0048
        /*0014*/ 	.byte	0x00, 0xf4, 0x21, 0x00


	//----- nvinfo : EIATTR_KPARAM_INFO
	.align		4
.L_9:
        /*0018*/ 	.byte	0x04, 0x17
        /*001a*/ 	.short	(.L_11 - .L_10)
.L_10:
        /*001c*/ 	.word	0x00000000
        /*0020*/ 	.short	0x000c
        /*0022*/ 	.short	0x0040
        /*0024*/ 	.byte	0x00, 0xf4, 0x21, 0x00


	//----- nvinfo : EIATTR_KPARAM_INFO
	.align		4
.L_11:
        /*0028*/ 	.byte	0x04, 0x17
        /*002a*/ 	.short	(.L_13 - .L_12)
.L_12:
        /*002c*/ 	.word	0x00000000
        /*0030*/ 	.short	0x000b
        /*0032*/ 	.short	0x0038
        /*0034*/ 	.byte	0x00, 0xf0, 0x11, 0x00


	//----- nvinfo : EIATTR_KPARAM_INFO
	.align		4
.L_13:
        /*0038*/ 	.byte	0x04, 0x17
        /*003a*/ 	.short	(.L_15 - .L_14)
.L_14:
        /*003c*/ 	.word	0x00000000
        /*0040*/ 	.short	0x000a
        /*0042*/ 	.short	0x0034
        /*0044*/ 	.byte	0x00, 0xf0, 0x11, 0x00


	//----- nvinfo : EIATTR_KPARAM_INFO
	.align		4
.L_15:
        /*0048*/ 	.byte	0x04, 0x17
        /*004a*/ 	.short	(.L_17 - .L_16)
.L_16:
        /*004c*/ 	.word	0x00000000
        /*0050*/ 	.short	0x0009
        /*0052*/ 	.short	0x0030
        /*0054*/ 	.byte	0x00, 0xf0, 0x11, 0x00


	//----- nvinfo : EIATTR_KPARAM_INFO
	.align		4
.L_17:
        /*0058*/ 	.byte	0x04, 0x17
        /*005a*/ 	.short	(.L_19 - .L_18)
.L_18:
        /*005c*/ 	.word	0x00000000
        /*0060*/ 	.short	0x0008
        /*0062*/ 	.short	0x002c
        /*0064*/ 	.byte	0x00, 0xf0, 0x11, 0x00


	//----- nvinfo : EIATTR_KPARAM_INFO
	.align		4
.L_19:
        /*0068*/ 	.byte	0x04, 0x17
        /*006a*/ 	.short	(.L_21 - .L_20)
.L_20:
        /*006c*/ 	.word	0x00000000
        /*0070*/ 	.short	0x0007
        /*0072*/ 	.short	0x0028
        /*0074*/ 	.byte	0x00, 0xf0, 0x11, 0x00


	//----- nvinfo : EIATTR_KPARAM_INFO
	.align		4
.L_21:
        /*0078*/ 	.byte	0x04, 0x17
        /*007a*/ 	.short	(.L_23 - .L_22)
.L_22:
        /*007c*/ 	.word	0x00000000
        /*0080*/ 	.short	0x0006
        /*0082*/ 	.short	0x0024
        /*0084*/ 	.byte	0x00, 0xf0, 0x11, 0x00


	//----- nvinfo : EIATTR_KPARAM_INFO
	.align		4
.L_23:
        /*0088*/ 	.byte	0x04, 0x17
        /*008a*/ 	.short	(.L_25 - .L_24)
.L_24:
        /*008c*/ 	.word	0x00000000
        /*0090*/ 	.short	0x0005
        /*0092*/ 	.short	0x0020
        /*0094*/ 	.byte	0x00, 0xf0, 0x11, 0x00


	//----- nvinfo : EIATTR_KPARAM_INFO
	.align		4
.L_25:
        /*0098*/ 	.byte	0x04, 0x17
        /*009a*/ 	.short	(.L_27 - .L_26)
.L_26:
        /*009c*/ 	.word	0x00000000
        /*00a0*/ 	.short	0x0004
        /*00a2*/ 	.short	0x001c
        /*00a4*/ 	.byte	0x00, 0xf0, 0x11, 0x00


	//----- nvinfo : EIATTR_KPARAM_INFO
	.align		4
.L_27:
        /*00a8*/ 	.byte	0x04, 0x17
        /*00aa*/ 	.short	(.L_29 - .L_28)
.L_28:
        /*00ac*/ 	.word	0x00000000
        /*00b0*/ 	.short	0x0003
        /*00b2*/ 	.short	0x0018
        /*00b4*/ 	.byte	0x00, 0xf0, 0x11, 0x00


	//----- nvinfo : EIATTR_KPARAM_INFO
	.align		4
.L_29:
        /*00b8*/ 	.byte	0x04, 0x17
        /*00ba*/ 	.short	(.L_31 - .L_30)
.L_30:
        /*00bc*/ 	.word	0x00000000
        /*00c0*/ 	.short	0x0002
        /*00c2*/ 	.short	0x0010
        /*00c4*/ 	.byte	0x00, 0xf4, 0x21, 0x00


	//----- nvinfo : EIATTR_KPARAM_INFO
	.align		4
.L_31:
        /*00c8*/ 	.byte	0x04, 0x17
        /*00ca*/ 	.short	(.L_33 - .L_32)
.L_32:
        /*00cc*/ 	.word	0x00000000
        /*00d0*/ 	.short	0x0001
        /*00d2*/ 	.short	0x0008
        /*00d4*/ 	.byte	0x00, 0xf4, 0x21, 0x00


	//----- nvinfo : EIATTR_KPARAM_INFO
	.align		4
.L_33:
        /*00d8*/ 	.byte	0x04, 0x17
        /*00da*/ 	.short	(.L_35 - .L_34)
.L_34:
        /*00dc*/ 	.word	0x00000000
        /*00e0*/ 	.short	0x0000
        /*00e2*/ 	.short	0x0000
        /*00e4*/ 	.byte	0x00, 0xf4, 0x21, 0x00


	//----- nvinfo : EIATTR_SPARSE_MMA_MASK
	.align		4
.L_35:
        /*00e8*/ 	.byte	0x03, 0x50
        /*00ea*/ 	.short	0x0000


	//----- nvinfo : EIATTR_MAXREG_COUNT
	.align		4
        /*00ec*/ 	.byte	0x03, 0x1b
        /*00ee*/ 	.short	0x0080


	//----- nvinfo : EIATTR_NUM_BARRIERS
	.align		4
        /*00f0*/ 	.byte	0x02, 0x4c
        /*00f2*/ 	.byte	0x01
	.zero		1


	//----- nvinfo : EIATTR_ANNOTATIONS
	.align		4
        /*00f4*/ 	.byte	0x04, 0x55
        /*00f6*/ 	.short	(.L_37 - .L_36)


	//   ....[0]....
.L_36:
        /*00f8*/ 	.word	0x00000001
        /*00fc*/ 	.byte	0xb0, 0x00, 0x00, 0x00, 0x01, 0x00, 0x00, 0x00, 0xd0, 0x00, 0x00, 0x00, 0x01, 0x00, 0x00, 0x00
        /* <DEDUP_REMOVED lines=492> */
        /*1fcc*/ 	.byte	0x50, 0xf9, 0x00, 0x00, 0x01, 0x00, 0x00, 0x00, 0x70, 0xf9, 0x00, 0x00


	//----- nvinfo : EIATTR_VRC_CTA_INIT_COUNT
	.align		4
.L_37:
        /*1fd8*/ 	.byte	0x02, 0x4a
	.zero		1
	.zero		1


	//----- nvinfo : EIATTR_EXIT_INSTR_OFFSETS
	.align		4
        /*1fdc*/ 	.byte	0x04, 0x1c
        /*1fde*/ 	.short	(.L_39 - .L_38)


	//   ....[0]....
.L_38:
        /*1fe0*/ 	.word	0x0000fc50


	//   ....[1]....
        /*1fe4*/ 	.word	0x0000fc70


	//----- nvinfo : EIATTR_REQNTID
	.align		4
.L_39:
        /*1fe8*/ 	.byte	0x04, 0x10
        /*1fea*/ 	.short	(.L_41 - .L_40)
.L_40:
        /*1fec*/ 	.word	0x00000200
        /*1ff0*/ 	.word	0x00000001
        /*1ff4*/ 	.word	0x00000001


	//----- nvinfo : EIATTR_CBANK_PARAM_SIZE
	.align		4
.L_41:
        /*1ff8*/ 	.byte	0x03, 0x19
        /*1ffa*/ 	.short	0x0050


	//----- nvinfo : EIATTR_PARAM_CBANK
	.align		4
        /*1ffc*/ 	.byte	0x04, 0x0a
        /*1ffe*/ 	.short	(.L_43 - .L_42)
	.align		4
.L_42:
        /*2000*/ 	.word	index@(.nv.constant0.matmul_kernel)
        /*2004*/ 	.short	0x0380
        /*2006*/ 	.short	0x0050


	//----- nvinfo : EIATTR_SW_WAR
	.align		4
.L_43:
        /*2008*/ 	.byte	0x04, 0x36
        /*200a*/ 	.short	(.L_45 - .L_44)
.L_44:
        /*200c*/ 	.word	0x00000008
.L_45:


//--------------------- .nv.compat                --------------------------
	.section	.nv.compat,"",@"SHT_CUDA_COMPAT_INFO"
	.align	4
        /*0000*/ 	.byte	0x02, 0x02, 0x01, 0x00, 0x02, 0x05, 0x05, 0x00, 0x02, 0x03, 0x00, 0x00, 0x02, 0x06, 0x01, 0x00


//--------------------- .nv.callgraph             --------------------------
	.section	.nv.callgraph,"",@"SHT_CUDA_CALLGRAPH"
	.align	4
	.sectionentsize	8
	.align		4
        /*0000*/ 	.word	0x00000000
	.align		4
        /*0004*/ 	.word	0xffffffff
	.align		4
        /*0008*/ 	.word	0x00000000
	.align		4
        /*000c*/ 	.word	0xfffffffe
	.align		4
        /*0010*/ 	.word	0x00000000
	.align		4
        /*0014*/ 	.word	0xfffffffd
	.align		4
        /*0018*/ 	.word	0x00000000
	.align		4
        /*001c*/ 	.word	0xfffffffc


//--------------------- .text.matmul_kernel       --------------------------
	.section	.text.matmul_kernel,"ax",@progbits
	.align	128
        .global         matmul_kernel
        .type           matmul_kernel,@function
        .size           matmul_kernel,(.L_x_4 - matmul_kernel)
        .other          matmul_kernel,@"STO_CUDA_ENTRY STV_DEFAULT"
matmul_kernel:
.text.matmul_kernel:
[----:B------:R-:W1:Y:S08]  /*0000*/  LDC R1, c[0x0][0x37c] ;  /* 0x0000df00ff017b82 */ /* 0x000e700000000800 */
[----:B------:R-:W2:Y:S01]  /*0010*/  LDC.64 R108, c[0x0][0x398] ;  /* 0x0000e600ff6c7b82 */ /* 0x000ea20000000a00 */
[----:B------:R-:W3:Y:S01]  /*0020*/  S2R R5, SR_CTAID.X ;  /* 0x0000000000057919 */ /* 0x000ee20000002500 */
[----:B-1----:R-:W-:Y:S01]  /*0030*/  VIADD R1, R1, 0xfffffba0 ;  /* 0xfffffba001017836 */ /* 0x002fe20000000000 */
[----:B------:R-:W1:Y:S01]  /*0040*/  LDCU.128 UR12, c[0x0][0x3a0] ;  /* 0x00007400ff0c77ac */ /* 0x000e620008000c00 */
[----:B------:R-:W-:Y:S01]  /*0050*/  IMAD.MOV.U32 R56, RZ, RZ, RZ ;  /* 0x000000ffff387224 */ /* 0x000fe200078e00ff */
[----:B------:R-:W4:Y:S01]  /*0060*/  S2R R124, SR_TID.X ;  /* 0x00000000007c7919 */ /* 0x000f220000002100 */
[----:B------:R-:W1:Y:S01]  /*0070*/  LDCU.128 UR20, c[0x0][0x380] ;  /* 0x00007000ff1477ac */ /* 0x000e620008000c00 */
[----:B------:R-:W1:Y:S01]  /*0080*/  LDCU UR6, c[0x0][0x3b0] ;  /* 0x00007600ff0677ac */ /* 0x000e620008000800 */
[----:B--2---:R-:W-:Y:S01]  /*0090*/  VIADD R0, R109, 0x1ff ;  /* 0x000001ff6d007836 */ /* 0x004fe20000000000 */
[----:B------:R-:W-:Y:S01]  /*00a0*/  IABS R54, R109 ;  /* 0x0000006d00367213 */ /* 0x000fe20000000000 */
[----:B------:R-:W-:Y:S03]  /*00b0*/  STL [R1+0x408], R109 ;  /* 0x0004086d01007387 */ /* 0x000fe60000100800 */
[----:B------:R-:W-:Y:S01]  /*00c0*/  SHF.R.S32.HI R3, RZ, 0x1f, R0 ;  /* 0x0000001fff037819 */ /* 0x000fe20000011400 */
[----:B------:R-:W-:Y:S03]  /*00d0*/  STL [R1+0x40c], R108 ;  /* 0x00040c6c01007387 */ /* 0x000fe60000100800 */
[----:B------:R-:W-:-:S02]  /*00e0*/  LEA.HI R3, R3, R0, RZ, 0x9 ;  /* 0x0000000003037211 */ /* 0x000fc400078f48ff */
[----:B---3--:R-:W-:Y:S02]  /*00f0*/  IABS R8, R5 ;  /* 0x0000000500087213 */ /* 0x008fe40000000000 */
[----:B------:R-:W-:-:S05]  /*0100*/  SHF.R.S32.HI R3, RZ, 0x9, R3 ;  /* 0x00000009ff037819 */ /* 0x000fca0000011403 */
[----:B------:R-:W-:-:S05]  /*0110*/  IMAD.SHL.U32 R4, R3, 0x8, RZ ;  /* 0x0000000803047824 */ /* 0x000fca00078e00ff */
[-C--:B------:R-:W-:Y:S02]  /*0120*/  IABS R7, R4.reuse ;  /* 0x0000000400077213 */ /* 0x080fe40000000000 */
[----:B------:R-:W-:Y:S02]  /*0130*/  IABS R10, R4 ;  /* 0x00000004000a7213 */ /* 0x000fe40000000000 */
[----:B------:R-:W2:Y:S08]  /*0140*/  I2F.RP R0, R7 ;  /* 0x0000000700007306 */ /* 0x000eb00000209400 */
[----:B--2---:R-:W2:Y:S02]  /*0150*/  MUFU.RCP R0, R0 ;  /* 0x0000000000007308 */ /* 0x004ea40000001000 */
[----:B--2---:R-:W-:-:S02]  /*0160*/  VIADD R2, R0, 0xffffffe ;  /* 0x0ffffffe00027836 */ /* 0x004fc40000000000 */
[----:B------:R-:W-:-:S04]  /*0170*/  IMAD.MOV R0, RZ, RZ, -R10 ;  /* 0x000000ffff007224 */ /* 0x000fc800078e0a0a */
[----:B------:R2:W3:Y:S02]  /*0180*/  F2I.FTZ.U32.TRUNC.NTZ R3, R2 ;  /* 0x0000000200037305 */ /* 0x0004e4000021f000 */
[----:B--2---:R-:W-:Y:S02]  /*0190*/  IMAD.MOV.U32 R2, RZ, RZ, RZ ;  /* 0x000000ffff027224 */ /* 0x004fe400078e00ff */
[----:B---3--:R-:W-:-:S04]  /*01a0*/  IMAD.MOV R6, RZ, RZ, -R3 ;  /* 0x000000ffff067224 */ /* 0x008fc800078e0a03 */
[----:B------:R-:W-:Y:S02]  /*01b0*/  IMAD R9, R6, R7, RZ ;  /* 0x0000000706097224 */ /* 0x000fe400078e02ff */
[----:B------:R-:W-:Y:S02]  /*01c0*/  IMAD.MOV.U32 R6, RZ, RZ, R8 ;  /* 0x000000ffff067224 */ /* 0x000fe400078e0008 */
[----:B------:R-:W-:-:S06]  /*01d0*/  IMAD.HI.U32 R3, R3, R9, R2 ;  /* 0x0000000903037227 */ /* 0x000fcc00078e0002 */
[----:B------:R-:W-:-:S04]  /*01e0*/  IMAD.HI.U32 R3, R3, R6, RZ ;  /* 0x0000000603037227 */ /* 0x000fc800078e00ff */
[----:B------:R-:W-:-:S05]  /*01f0*/  IMAD R0, R3, R0, R6 ;  /* 0x0000000003007224 */ /* 0x000fca00078e0206 */
[----:B------:R-:W-:-:S13]  /*0200*/  ISETP.GT.U32.AND P1, PT, R7, R0, PT ;  /* 0x000000000700720c */ /* 0x000fda0003f24070 */
[----:B------:R-:W-:Y:S02]  /*0210*/  @!P1 IMAD.IADD R0, R0, 0x1, -R7 ;  /* 0x0000000100009824 */ /* 0x000fe400078e0a07 */
[----:B------:R-:W-:Y:S01]  /*0220*/  @!P1 VIADD R3, R3, 0x1 ;  /* 0x0000000103039836 */ /* 0x000fe20000000000 */
[----:B------:R-:W-:Y:S02]  /*0230*/  ISETP.NE.AND P1, PT, R4, RZ, PT ;  /* 0x000000ff0400720c */ /* 0x000fe40003f25270 */
[----:B------:R-:W-:Y:S02]  /*0240*/  ISETP.GE.U32.AND P0, PT, R0, R7, PT ;  /* 0x000000070000720c */ /* 0x000fe40003f06070 */
[----:B------:R-:W-:-:S04]  /*0250*/  LOP3.LUT R0, R5, R4, RZ, 0x3c, !PT ;  /* 0x0000000405007212 */ /* 0x000fc800078e3cff */
[----:B------:R-:W-:Y:S01]  /*0260*/  ISETP.GE.AND P2, PT, R0, RZ, PT ;  /* 0x000000ff0000720c */ /* 0x000fe20003f46270 */
[----:B------:R-:W-:-:S06]  /*0270*/  VIADD R0, R108, 0x3f ;  /* 0x0000003f6c007836 */ /* 0x000fcc0000000000 */
[----:B------:R-:W-:-:S04]  /*0280*/  @P0 VIADD R3, R3, 0x1 ;  /* 0x0000000103030836 */ /* 0x000fc80000000000 */
[----:B------:R-:W-:Y:S01]  /*0290*/  IMAD.MOV.U32 R2, RZ, RZ, R3 ;  /* 0x000000ffff027224 */ /* 0x000fe200078e0003 */
[----:B------:R-:W-:-:S03]  /*02a0*/  SHF.R.S32.HI R3, RZ, 0x1f, R0 ;  /* 0x0000001fff037819 */ /* 0x000fc60000011400 */
[----:B------:R-:W-:Y:S01]  /*02b0*/  @!P2 IMAD.MOV R2, RZ, RZ, -R2 ;  /* 0x000000ffff02a224 */ /* 0x000fe200078e0a02 */
[----:B------:R-:W-:Y:S02]  /*02c0*/  @!P1 LOP3.LUT R2, RZ, R4, RZ, 0x33, !PT ;  /* 0x00000004ff029212 */ /* 0x000fe400078e33ff */
[----:B------:R-:W-:-:S03]  /*02d0*/  LEA.HI R3, R3, R0, RZ, 0x6 ;  /* 0x0000000003037211 */ /* 0x000fc600078f30ff */
[----:B------:R-:W-:Y:S02]  /*02e0*/  IMAD.SHL.U32 R8, R2, 0x8, RZ ;  /* 0x0000000802087824 */ /* 0x000fe400078e00ff */
[----:B------:R-:W-:-:S03]  /*02f0*/  IMAD.MOV R2, RZ, RZ, -R2 ;  /* 0x000000ffff027224 */ /* 0x000fc600078e0a02 */
[----:B------:R-:W-:Y:S01]  /*0300*/  LEA.HI.SX32 R3, R3, -R8, 0x1a ;  /* 0x8000000803037211 */ /* 0x000fe200078fd2ff */
[----:B------:R-:W-:Y:S02]  /*0310*/  IMAD R9, R4, R2, R5 ;  /* 0x0000000204097224 */ /* 0x000fe400078e0205 */
[----:B------:R-:W-:Y:S01]  /*0320*/  IMAD.MOV.U32 R2, RZ, RZ, RZ ;  /* 0x000000ffff027224 */ /* 0x000fe200078e00ff */
[----:B------:R-:W-:Y:S02]  /*0330*/  VIMNMX R10, PT, PT, R3, 0x8, PT ;  /* 0x00000008030a7848 */ /* 0x000fe40003fe0100 */
[----:B------:R-:W-:Y:S02]  /*0340*/  IABS R4, R9 ;  /* 0x0000000900047213 */ /* 0x000fe40000000000 */
[----:B------:R-:W-:-:S04]  /*0350*/  IABS R6, R10 ;  /* 0x0000000a00067213 */ /* 0x000fc80000000000 */
[----:B------:R-:W2:Y:S08]  /*0360*/  I2F.RP R0, R6 ;  /* 0x0000000600007306 */ /* 0x000eb00000209400 */
[----:B--2---:R-:W2:Y:S02]  /*0370*/  MUFU.RCP R0, R0 ;  /* 0x0000000000007308 */ /* 0x004ea40000001000 */
[----:B--2---:R-:W-:Y:S01]  /*0380*/  VIADD R3, R0, 0xffffffe ;  /* 0x0ffffffe00037836 */ /* 0x004fe20000000000 */
[----:B------:R-:W-:-:S05]  /*0390*/  IABS R0, R108 ;  /* 0x0000006c00007213 */ /* 0x000fca0000000000 */
[----:B------:R-:W2:Y:S02]  /*03a0*/  F2I.FTZ.U32.TRUNC.NTZ R3, R3 ;  /* 0x0000000300037305 */ /* 0x000ea4000021f000 */
[----:B--2---:R-:W-:-:S04]  /*03b0*/  IMAD.MOV R7, RZ, RZ, -R3 ;  /* 0x000000ffff077224 */ /* 0x004fc800078e0a03 */
[----:B------:R-:W-:Y:S01]  /*03c0*/  IMAD R5, R7, R6, RZ ;  /* 0x0000000607057224 */ /* 0x000fe200078e02ff */
[----:B------:R-:W-:-:S03]  /*03d0*/  IABS R7, R10 ;  /* 0x0000000a00077213 */ /* 0x000fc60000000000 */
[----:B------:R-:W-:Y:S02]  /*03e0*/  IMAD.HI.U32 R2, R3, R5, R2 ;  /* 0x0000000503027227 */ /* 0x000fe400078e0002 */
[----:B------:R-:W2:Y:S02]  /*03f0*/  I2F.RP R5, R54 ;  /* 0x0000003600057306 */ /* 0x000ea40000209400 */
[----:B------:R-:W-:Y:S02]  /*0400*/  IMAD.MOV.U32 R3, RZ, RZ, R4 ;  /* 0x000000ffff037224 */ /* 0x000fe400078e0004 */
[----:B------:R-:W-:Y:S02]  /*0410*/  IMAD.MOV R4, RZ, RZ, -R7 ;  /* 0x000000ffff047224 */ /* 0x000fe400078e0a07 */
[----:B------:R-:W-:-:S04]  /*0420*/  IMAD.HI.U32 R2, R2, R3, RZ ;  /* 0x0000000302027227 */ /* 0x000fc800078e00ff */
[----:B------:R-:W-:Y:S02]  /*0430*/  IMAD R3, R2, R4, R3 ;  /* 0x0000000402037224 */ /* 0x000fe400078e0203 */
[----:B------:R-:W3:Y:S03]  /*0440*/  I2F.RP R4, R0 ;  /* 0x0000000000047306 */ /* 0x000ee60000209400 */
[----:B------:R-:W-:-:S05]  /*0450*/  ISETP.GT.U32.AND P1, PT, R6, R3, PT ;  /* 0x000000030600720c */ /* 0x000fca0003f24070 */
[----:B--2---:R-:W2:Y:S08]  /*0460*/  MUFU.RCP R5, R5 ;  /* 0x0000000500057308 */ /* 0x004eb00000001000 */
[----:B------:R-:W-:Y:S01]  /*0470*/  @!P1 IMAD.IADD R3, R3, 0x1, -R6 ;  /* 0x0000000103039824 */ /* 0x000fe200078e0a06 */
[----:B---3--:R-:W3:Y:S01]  /*0480*/  MUFU.RCP R4, R4 ;  /* 0x0000000400047308 */ /* 0x008ee20000001000 */
[----:B------:R-:W-:Y:S01]  /*0490*/  @!P1 VIADD R2, R2, 0x1 ;  /* 0x0000000102029836 */ /* 0x000fe20000000000 */
[----:B------:R-:W-:-:S02]  /*04a0*/  ISETP.NE.AND P1, PT, R10, RZ, PT ;  /* 0x000000ff0a00720c */ /* 0x000fc40003f25270 */
[----:B------:R-:W-:Y:S02]  /*04b0*/  ISETP.GE.U32.AND P0, PT, R3, R6, PT ;  /* 0x000000060300720c */ /* 0x000fe40003f06070 */
[----:B------:R-:W-:Y:S01]  /*04c0*/  LOP3.LUT R3, R9, R10, RZ, 0x3c, !PT ;  /* 0x0000000a09037212 */ /* 0x000fe200078e3cff */
[----:B--2---:R-:W-:Y:S01]  /*04d0*/  VIADD R52, R5, 0xffffffe ;  /* 0x0ffffffe05347836 */ /* 0x004fe20000000000 */
[----:B----4-:R-:W-:Y:S01]  /*04e0*/  SHF.R.U32.HI R6, RZ, 0x1, R124 ;  /* 0x00000001ff067819 */ /* 0x010fe2000001167c */
[----:B------:R-:W-:Y:S01]  /*04f0*/  IMAD.SHL.U32 R5, R124, 0x4, RZ ;  /* 0x000000047c057824 */ /* 0x000fe200078e00ff */
[----:B------:R-:W-:Y:S01]  /*0500*/  ISETP.GE.AND P2, PT, R3, RZ, PT ;  /* 0x000000ff0300720c */ /* 0x000fe20003f46270 */
[----:B------:R2:W4:Y:S03]  /*0510*/  F2I.FTZ.U32.TRUNC.NTZ R53, R52 ;  /* 0x0000003400357305 */ /* 0x000526000021f000 */
[----:B------:R-:W-:-:S03]  /*0520*/  LOP3.LUT R3, R5, 0x7fc, RZ, 0xc0, !PT ;  /* 0x000007fc05037812 */ /* 0x000fc600078ec0ff */
[----:B------:R-:W-:Y:S02]  /*0530*/  @P0 VIADD R2, R2, 0x1 ;  /* 0x0000000102020836 */ /* 0x000fe40000000000 */
[----:B---3--:R-:W-:Y:S01]  /*0540*/  VIADD R4, R4, 0xffffffe ;  /* 0x0ffffffe04047836 */ /* 0x008fe20000000000 */
[----:B------:R-:W-:Y:S01]  /*0550*/  LOP3.LUT R125, R3, 0x60, R6, 0x78, !PT ;  /* 0x00000060037d7812 */ /* 0x000fe200078e7806 */
[----:B------:R-:W-:Y:S01]  /*0560*/  IMAD.MOV.U32 R55, RZ, RZ, R2 ;  /* 0x000000ffff377224 */ /* 0x000fe200078e0002 */
[----:B------:R-:W-:Y:S01]  /*0570*/  SHF.R.U32.HI R2, RZ, 0x6, R124 ;  /* 0x00000006ff027819 */ /* 0x000fe2000001167c */
[----:B------:R3:W1:Y:S01]  /*0580*/  F2I.FTZ.U32.TRUNC.NTZ R57, R4 ;  /* 0x0000000400397305 */ /* 0x000662000021f000 */
[----:B--2---:R-:W-:Y:S01]  /*0590*/  IMAD.MOV.U32 R52, RZ, RZ, RZ ;  /* 0x000000ffff347224 */ /* 0x004fe200078e00ff */
[----:B------:R-:W-:Y:S01]  /*05a0*/  STL [R1+0x410], R125 ;  /* 0x0004107d01007387 */ /* 0x000fe20000100800 */
[----:B------:R-:W-:Y:S01]  /*05b0*/  @!P2 IMAD.MOV R55, RZ, RZ, -R55 ;  /* 0x000000ffff37a224 */ /* 0x000fe200078e0a37 */
[----:B------:R-:W-:Y:S01]  /*05c0*/  @!P1 LOP3.LUT R55, RZ, R10, RZ, 0x33, !PT ;  /* 0x0000000aff379212 */ /* 0x000fe200078e33ff */
[----:B----4-:R-:W-:Y:S01]  /*05d0*/  IMAD.MOV R7, RZ, RZ, -R53 ;  /* 0x000000ffff077224 */ /* 0x010fe200078e0a35 */
[----:B------:R-:W-:-:S03]  /*05e0*/  SGXT.U32 R64, R2, 0x3 ;  /* 0x000000030240781a */ /* 0x000fc60000000000 */
[----:B------:R-:W-:Y:S02]  /*05f0*/  IMAD.SHL.U32 R2, R55, 0x200, RZ ;  /* 0x0000020037027824 */ /* 0x000fe400078e00ff */
[----:B------:R-:W-:Y:S02]  /*0600*/  IMAD R3, R7, R54, RZ ;  /* 0x0000003607037224 */ /* 0x000fe400078e02ff */
[----:B------:R-:W-:Y:S01]  /*0610*/  IMAD.MOV R55, RZ, RZ, -R55 ;  /* 0x000000ffff377224 */ /* 0x000fe200078e0a37 */
[----:B------:R-:W-:Y:S01]  /*0620*/  LOP3.LUT R11, R2, 0x8, R64, 0xfe, !PT ;  /* 0x00000008020b7812 */ /* 0x000fe200078efe40 */
[----:B------:R-:W-:Y:S01]  /*0630*/  IMAD.HI.U32 R52, R53, R3, R52 ;  /* 0x0000000335347227 */ /* 0x000fe200078e0034 */
[----:B------:R-:W-:Y:S02]  /*0640*/  LOP3.LUT R3, R124, 0x1c0, RZ, 0xc0, !PT ;  /* 0x000001c07c037812 */ /* 0x000fe400078ec0ff */
[----:B------:R-:W-:Y:S01]  /*0650*/  IABS R7, R11 ;  /* 0x0000000b00077213 */ /* 0x000fe20000000000 */
[----:B------:R1:W-:Y:S01]  /*0660*/  STL [R1+0x224], R11 ;  /* 0x0002240b01007387 */ /* 0x0003e20000100800 */
[----:B---3--:R-:W-:Y:S01]  /*0670*/  SHF.R.U32.HI R4, RZ, 0x2, R3 ;  /* 0x00000002ff047819 */ /* 0x008fe20000011603 */
[----:B------:R-:W-:Y:S01]  /*0680*/  IMAD R55, R10, R55, R9 ;  /* 0x000000370a377224 */ /* 0x000fe200078e0209 */
[----:B------:R-:W-:Y:S01]  /*0690*/  LOP3.LUT R110, R2, R64, RZ, 0xfc, !PT ;  /* 0x00000040026e7212 */ /* 0x000fe200078efcff */
[----:B------:R-:W-:Y:S01]  /*06a0*/  STL [R1+0x414], R124 ;  /* 0x0004147c01007387 */ /* 0x000fe20000100800 */
[----:B------:R-:W-:Y:S01]  /*06b0*/  LOP3.LUT R5, R4, 0x7fc, R5, 0x78, !PT ;  /* 0x000007fc04057812 */ /* 0x000fe200078e7805 */
[----:B------:R-:W-:Y:S01]  /*06c0*/  IMAD.HI.U32 R4, R52, R7, RZ ;  /* 0x0000000734047227 */ /* 0x000fe200078e00ff */
[----:B------:R-:W-:-:S02]  /*06d0*/  IABS R51, R110 ;  /* 0x0000006e00337213 */ /* 0x000fc40000000000 */
[C---:B------:R-:W-:Y:S01]  /*06e0*/  LOP3.LUT R97, R2.reuse, 0x10, R64, 0xfe, !PT ;  /* 0x0000001002617812 */ /* 0x040fe200078efe40 */
[----:B-1----:R-:W-:Y:S01]  /*06f0*/  IMAD.MOV R11, RZ, RZ, -R57 ;  /* 0x000000ffff0b7224 */ /* 0x002fe200078e0a39 */
[----:B------:R1:W-:Y:S01]  /*0700*/  STL [R1+0x1e4], R5 ;  /* 0x0001e40501007387 */ /* 0x0003e20000100800 */
[----:B------:R-:W-:Y:S01]  /*0710*/  IMAD.MOV R4, RZ, RZ, -R4 ;  /* 0x000000ffff047224 */ /* 0x000fe200078e0a04 */
[--C-:B------:R-:W-:Y:S01]  /*0720*/  LOP3.LUT R13, R2, 0x20, R64.reuse, 0xfe, !PT ;  /* 0x00000020020d7812 */ /* 0x100fe200078efe40 */
[----:B------:R-:W-:Y:S01]  /*0730*/  IMAD.HI.U32 R3, R52, R51, RZ ;  /* 0x0000003334037227 */ /* 0x000fe200078e00ff */
[C-C-:B------:R-:W-:Y:S01]  /*0740*/  LOP3.LUT R14, R2.reuse, 0x18, R64.reuse, 0xfe, !PT ;  /* 0x00000018020e7812 */ /* 0x140fe200078efe40 */
[----:B------:R2:W-:Y:S01]  /*0750*/  STL [R1+0x418], R0 ;  /* 0x0004180001007387 */ /* 0x0005e20000100800 */
[--C-:B------:R-:W-:Y:S01]  /*0760*/  LOP3.LUT R12, R2, 0x28, R64.reuse, 0xfe, !PT ;  /* 0x00000028020c7812 */ /* 0x100fe200078efe40 */
[----:B------:R-:W-:Y:S01]  /*0770*/  IMAD R50, R54, R4, R7 ;  /* 0x0000000436327224 */ /* 0x000fe200078e0207 */
[----:B------:R-:W-:Y:S01]  /*0780*/  IABS R7, R97 ;  /* 0x0000006100077213 */ /* 0x000fe20000000000 */
[----:B------:R-:W-:Y:S01]  /*0790*/  IMAD.MOV R3, RZ, RZ, -R3 ;  /* 0x000000ffff037224 */ /* 0x000fe200078e0a03 */
[----:B------:R-:W-:Y:S01]  /*07a0*/  IABS R9, R13 ;  /* 0x0000000d00097213 */ /* 0x000fe20000000000 */
[----:B-1----:R-:W-:Y:S01]  /*07b0*/  IMAD R5, R11, R0, RZ ;  /* 0x000000000b057224 */ /* 0x002fe200078e02ff */
[----:B------:R-:W-:Y:S01]  /*07c0*/  LOP3.LUT R6, R2, 0x30, R64, 0xfe, !PT ;  /* 0x0000003002067812 */ /* 0x000fe200078efe40 */
[----:B------:R-:W-:Y:S01]  /*07d0*/  IMAD.IADD R55, R8, 0x1, R55 ;  /* 0x0000000108377824 */ /* 0x000fe200078e0237 */
[----:B------:R-:W-:Y:S01]  /*07e0*/  IABS R47, R14 ;  /* 0x0000000e002f7213 */ /* 0x000fe20000000000 */
[----:B------:R-:W-:Y:S01]  /*07f0*/  IMAD.HI.U32 R56, R57, R5, R56 ;  /* 0x0000000539387227 */ /* 0x000fe200078e0038 */
[----:B--2---:R-:W-:-:S02]  /*0800*/  LOP3.LUT R0, R2, 0x38, R64, 0xfe, !PT ;  /* 0x0000003802007812 */ /* 0x004fc400078efe40 */
[----:B------:R-:W-:Y:S01]  /*0810*/  IABS R11, R12 ;  /* 0x0000000c000b7213 */ /* 0x000fe20000000000 */
[----:B------:R-:W-:Y:S01]  /*0820*/  IMAD R51, R54, R3, R51 ;  /* 0x0000000336337224 */ /* 0x000fe200078e0233 */
[----:B------:R-:W-:Y:S01]  /*0830*/  STL [R1+0x41c], R56 ;  /* 0x00041c3801007387 */ /* 0x000fe20000100800 */
[----:B------:R-:W-:Y:S01]  /*0840*/  IMAD.HI.U32 R3, R52, R7, RZ ;  /* 0x0000000734037227 */ /* 0x000fe200078e00ff */
[----:B------:R-:W-:Y:S02]  /*0850*/  IABS R43, R0 ;  /* 0x00000000002b7213 */ /* 0x000fe40000000000 */
[----:B------:R1:W-:Y:S01]  /*0860*/  STL [R1+0x420], R55 ;  /* 0x0004203701007387 */ /* 0x0003e20000100800 */
[----:B------:R-:W-:Y:S01]  /*0870*/  IMAD.MOV R48, RZ, RZ, -R3 ;  /* 0x000000ffff307224 */ /* 0x000fe200078e0a03 */
[----:B------:R-:W-:Y:S01]  /*0880*/  LOP3.LUT R101, R110, 0x58, RZ, 0xfc, !PT ;  /* 0x000000586e657812 */ /* 0x000fe200078efcff */
[----:B------:R-:W-:Y:S01]  /*0890*/  IMAD.HI.U32 R3, R52, R9, RZ ;  /* 0x0000000934037227 */ /* 0x000fe200078e00ff */
[----:B------:R-:W-:Y:S01]  /*08a0*/  STL [R1+0x220], R97 ;  /* 0x0002206101007387 */ /* 0x000fe20000100800 */
[----:B------:R-:W-:-:S02]  /*08b0*/  LOP3.LUT R124, R110, 0x70, RZ, 0xfc, !PT ;  /* 0x000000706e7c7812 */ /* 0x000fc400078efcff */
[----:B------:R-:W-:Y:S01]  /*08c0*/  IMAD.MOV R3, RZ, RZ, -R3 ;  /* 0x000000ffff037224 */ /* 0x000fe200078e0a03 */
[----:B------:R-:W-:Y:S01]  /*08d0*/  STL [R1+0x21c], R14 ;  /* 0x00021c0e01007387 */ /* 0x000fe20000100800 */
[----:B------:R-:W-:Y:S01]  /*08e0*/  IMAD.HI.U32 R4, R52, R47, RZ ;  /* 0x0000002f34047227 */ /* 0x000fe200078e00ff */
[----:B-1----:R-:W-:Y:S02]  /*08f0*/  LOP3.LUT R55, R110, 0x50, RZ, 0xfc, !PT ;  /* 0x000000506e377812 */ /* 0x002fe400078efcff */
[----:B------:R1:W-:Y:S01]  /*0900*/  STL [R1+0x218], R13 ;  /* 0x0002180d01007387 */ /* 0x0003e20000100800 */
[----:B------:R-:W-:Y:S01]  /*0910*/  IMAD.HI.U32 R5, R52, R11, RZ ;  /* 0x0000000b34057227 */ /* 0x000fe200078e00ff */
[----:B------:R-:W-:Y:S02]  /*0920*/  LOP3.LUT R56, R110, 0x60, RZ, 0xfc, !PT ;  /* 0x000000606e387812 */ /* 0x000fe400078efcff */
[----:B------:R-:W-:Y:S01]  /*0930*/  STL [R1+0x214], R12 ;  /* 0x0002140c01007387 */ /* 0x000fe20000100800 */
[C---:B------:R-:W-:Y:S01]  /*0940*/  IMAD R48, R54.reuse, R48, R7 ;  /* 0x0000003036307224 */ /* 0x040fe200078e0207 */
[----:B------:R-:W-:Y:S01]  /*0950*/  IABS R39, R101 ;  /* 0x0000006500277213 */ /* 0x000fe20000000000 */
[C---:B------:R-:W-:Y:S01]  /*0960*/  IMAD R46, R54.reuse, R3, R9 ;  /* 0x00000003362e7224 */ /* 0x040fe200078e0209 */
[----:B------:R-:W-:Y:S01]  /*0970*/  STL [R1+0x210], R6 ;  /* 0x0002100601007387 */ /* 0x000fe20000100800 */
[----:B------:R-:W-:Y:S01]  /*0980*/  IMAD.MOV R4, RZ, RZ, -R4 ;  /* 0x000000ffff047224 */ /* 0x000fe200078e0a04 */
[----:B-1----:R-:W-:Y:S01]  /*0990*/  IABS R13, R6 ;  /* 0x00000006000d7213 */ /* 0x002fe20000000000 */
[----:B------:R-:W-:Y:S01]  /*09a0*/  IMAD.MOV R5, RZ, RZ, -R5 ;  /* 0x000000ffff057224 */ /* 0x000fe200078e0a05 */
[----:B------:R1:W-:Y:S01]  /*09b0*/  STL [R1+0x424], R64 ;  /* 0x0004244001007387 */ /* 0x0003e20000100800 */
[----:B------:R-:W-:Y:S01]  /*09c0*/  IMAD R47, R54, R4, R47 ;  /* 0x00000004362f7224 */ /* 0x000fe200078e022f */
[----:B------:R-:W-:Y:S01]  /*09d0*/  LOP3.LUT R125, R110, 0x78, RZ, 0xfc, !PT ;  /* 0x000000786e7d7812 */ /* 0x000fe200078efcff */
[----:B------:R-:W-:Y:S01]  /*09e0*/  IMAD R44, R54, R5, R11 ;  /* 0x00000005362c7224 */ /* 0x000fe200078e020b */
[----:B------:R2:W-:Y:S01]  /*09f0*/  STL [R1+0x20c], R0 ;  /* 0x00020c0001007387 */ /* 0x0005e20000100800 */
[----:B------:R-:W-:Y:S01]  /*0a00*/  IABS R11, R55 ;  /* 0x00000037000b7213 */ /* 0x000fe20000000000 */
[----:B------:R-:W-:Y:S01]  /*0a10*/  IMAD.HI.U32 R2, R52, R43, RZ ;  /* 0x0000002b34027227 */ /* 0x000fe200078e00ff */
[----:B------:R-:W-:-:S02]  /*0a20*/  IABS R35, R124 ;  /* 0x0000007c00237213 */ /* 0x000fc40000000000 */
[----:B------:R-:W-:Y:S01]  /*0a30*/  LOP3.LUT R123, R110, 0x90, RZ, 0xfc, !PT ;  /* 0x000000906e7b7812 */ /* 0x000fe200078efcff */
[----:B------:R-:W-:Y:S01]  /*0a40*/  IMAD.HI.U32 R5, R52, R11, RZ ;  /* 0x0000000b34057227 */ /* 0x000fe200078e00ff */
[C---:B-1----:R-:W-:Y:S02]  /*0a50*/  LOP3.LUT R64, R110.reuse, 0x48, RZ, 0xfc, !PT ;  /* 0x000000486e407812 */ /* 0x042fe400078efcff */
[C---:B------:R-:W-:Y:S01]  /*0a60*/  LOP3.LUT R108, R110.reuse, 0x80, RZ, 0xfc, !PT ;  /* 0x000000806e6c7812 */ /* 0x040fe200078efcff */
[----:B------:R-:W-:Y:S01]  /*0a70*/  IMAD.MOV R2, RZ, RZ, -R2 ;  /* 0x000000ffff027224 */ /* 0x000fe200078e0a02 */
[----:B--2---:R-:W-:Y:S01]  /*0a80*/  LOP3.LUT R0, R110, 0x40, RZ, 0xfc, !PT ;  /* 0x000000406e007812 */ /* 0x004fe200078efcff */
[----:B------:R-:W-:Y:S01]  /*0a90*/  IMAD.MOV R5, RZ, RZ, -R5 ;  /* 0x000000ffff057224 */ /* 0x000fe200078e0a05 */
[----:B------:R-:W-:Y:S01]  /*0aa0*/  IABS R9, R64 ;  /* 0x0000004000097213 */ /* 0x000fe20000000000 */
[C---:B------:R-:W-:Y:S01]  /*0ab0*/  IMAD R43, R54.reuse, R2, R43 ;  /* 0x00000002362b7224 */ /* 0x040fe200078e022b */
[----:B------:R-:W-:Y:S01]  /*0ac0*/  IABS R7, R0 ;  /* 0x0000000000077213 */ /* 0x000fe20000000000 */
[----:B------:R1:W-:Y:S01]  /*0ad0*/  STL [R1+0x26c], R0 ;  /* 0x00026c0001007387 */ /* 0x0003e20000100800 */
[----:B------:R-:W-:Y:S01]  /*0ae0*/  IMAD R40, R54, R5, R11 ;  /* 0x0000000536287224 */ /* 0x000fe200078e020b */
[----:B------:R-:W-:Y:S01]  /*0af0*/  LOP3.LUT R109, R110, 0x88, RZ, 0xfc, !PT ;  /* 0x000000886e6d7812 */ /* 0x000fe200078efcff */
[----:B------:R-:W-:Y:S01]  /*0b00*/  IMAD.HI.U32 R4, R52, R9, RZ ;  /* 0x0000000934047227 */ /* 0x000fe200078e00ff */
[----:B------:R-:W-:Y:S01]  /*0b10*/  LOP3.LUT R122, R110, 0x98, RZ, 0xfc, !PT ;  /* 0x000000986e7a7812 */ /* 0x000fe200078efcff */
[----:B------:R2:W-:Y:S01]  /*0b20*/  STL [R1+0x270], R64 ;  /* 0x0002704001007387 */ /* 0x0005e20000100800 */
[----:B------:R-:W-:Y:S01]  /*0b30*/  IABS R15, R108 ;  /* 0x0000006c000f7213 */ /* 0x000fe20000000000 */
[----:B------:R-:W-:Y:S01]  /*0b40*/  IMAD.HI.U32 R3, R52, R7, RZ ;  /* 0x0000000734037227 */ /* 0x000fe200078e00ff */
[----:B------:R-:W-:Y:S01]  /*0b50*/  IABS R31, R109 ;  /* 0x0000006d001f7213 */ /* 0x000fe20000000000 */
[----:B------:R3:W-:Y:S01]  /*0b60*/  STL [R1+0x268], R55 ;  /* 0x0002683701007387 */ /* 0x0007e20000100800 */
[C---:B-1----:R-:W-:Y:S01]  /*0b70*/  LOP3.LUT R0, R110.reuse, 0x68, RZ, 0xfc, !PT ;  /* 0x000000686e007812 */ /* 0x042fe200078efcff */
[----:B------:R-:W-:Y:S01]  /*0b80*/  IMAD.MOV R3, RZ, RZ, -R3 ;  /* 0x000000ffff037224 */ /* 0x000fe200078e0a03 */
[----:B------:R-:W-:Y:S01]  /*0b90*/  LOP3.LUT R120, R110, 0xa8, RZ, 0xfc, !PT ;  /* 0x000000a86e787812 */ /* 0x000fe200078efcff */
[----:B------:R-:W-:Y:S01]  /*0ba0*/  IMAD.MOV R4, RZ, RZ, -R4 ;  /* 0x000000ffff047224 */ /* 0x000fe200078e0a04 */
[----:B------:R-:W-:Y:S01]  /*0bb0*/  IABS R11, R0 ;  /* 0x00000000000b7213 */ /* 0x000fe20000000000 */
[----:B------:R-:W-:Y:S01]  /*0bc0*/  IMAD R42, R54, R3, R7 ;  /* 0x00000003362a7224 */ /* 0x000fe200078e0207 */
[----:B------:R-:W-:Y:S01]  /*0bd0*/  LOP3.LUT R119, R110, 0xb0, RZ, 0xfc, !PT ;  /* 0x000000b06e777812 */ /* 0x000fe200078efcff */
[----:B------:R-:W-:Y:S01]  /*0be0*/  IMAD R7, R54, R4, R9 ;  /* 0x0000000436077224 */ /* 0x000fe200078e0209 */
[----:B------:R-:W-:Y:S01]  /*0bf0*/  IABS R9, R56 ;  /* 0x0000003800097213 */ /* 0x000fe20000000000 */
[----:B------:R-:W-:Y:S01]  /*0c00*/  IMAD.HI.U32 R6, R52, R13, RZ ;  /* 0x0000000d34067227 */ /* 0x000fe200078e00ff */
[C---:B------:R-:W-:Y:S01]  /*0c10*/  LOP3.LUT R121, R110.reuse, 0xa0, RZ, 0xfc, !PT ;  /* 0x000000a06e797812 */ /* 0x040fe200078efcff */
[----:B------:R-:W-:Y:S01]  /*0c20*/  STL [R1+0x264], R101 ;  /* 0x0002646501007387 */ /* 0x000fe20000100800 */
[----:B------:R-:W-:Y:S01]  /*0c30*/  LOP3.LUT R117, R110, 0xc0, RZ, 0xfc, !PT ;  /* 0x000000c06e757812 */ /* 0x000fe200078efcff */
[----:B------:R-:W-:Y:S01]  /*0c40*/  IMAD.HI.U32 R2, R52, R9, RZ ;  /* 0x0000000934027227 */ /* 0x000fe200078e00ff */
[----:B------:R-:W-:Y:S01]  /*0c50*/  IABS R27, R121 ;  /* 0x00000079001b7213 */ /* 0x000fe20000000000 */
[----:B------:R1:W-:Y:S01]  /*0c60*/  STL [R1+0x260], R56 ;  /* 0x0002603801007387 */ /* 0x0003e20000100800 */
[C---:B------:R-:W-:Y:S01]  /*0c70*/  LOP3.LUT R118, R110.reuse, 0xb8, RZ, 0xfc, !PT ;  /* 0x000000b86e767812 */ /* 0x040fe200078efcff */
[----:B------:R-:W-:Y:S01]  /*0c80*/  IMAD.MOV R6, RZ, RZ, -R6 ;  /* 0x000000ffff067224 */ /* 0x000fe200078e0a06 */
[C---:B------:R-:W-:Y:S01]  /*0c90*/  LOP3.LUT R115, R110.reuse, 0xd0, RZ, 0xfc, !PT ;  /* 0x000000d06e737812 */ /* 0x040fe200078efcff */
[----:B------:R-:W-:Y:S01]  /*0ca0*/  IMAD.MOV R2, RZ, RZ, -R2 ;  /* 0x000000ffff027224 */ /* 0x000fe200078e0a02 */
[----:B------:R-:W-:Y:S01]  /*0cb0*/  LOP3.LUT R116, R110, 0xc8, RZ, 0xfc, !PT ;  /* 0x000000c86e747812 */ /* 0x000fe200078efcff */
[----:B------:R-:W-:Y:S01]  /*0cc0*/  IMAD.HI.U32 R3, R52, R11, RZ ;  /* 0x0000000b34037227 */ /* 0x000fe200078e00ff */
[----:B------:R-:W-:Y:S01]  /*0cd0*/  IABS R23, R118 ;  /* 0x0000007600177213 */ /* 0x000fe20000000000 */
[----:B------:R4:W-:Y:S01]  /*0ce0*/  STL [R1+0x274], R0 ;  /* 0x0002740001007387 */ /* 0x0009e20000100800 */
[----:B------:R-:W-:Y:S01]  /*0cf0*/  LOP3.LUT R114, R110, 0xd8, RZ, 0xfc, !PT ;  /* 0x000000d86e727812 */ /* 0x000fe200078efcff */
[C---:B------:R-:W-:Y:S01]  /*0d00*/  IMAD R12, R54.reuse, R6, R13 ;  /* 0x00000006360c7224 */ /* 0x040fe200078e020d */
[----:B------:R-:W-:Y:S01]  /*0d10*/  IABS R13, R125 ;  /* 0x0000007d000d7213 */ /* 0x000fe20000000000 */
[----:B------:R-:W-:Y:S01]  /*0d20*/  IMAD R38, R54, R2, R9 ;  /* 0x0000000236267224 */ /* 0x000fe200078e0209 */
[----:B------:R-:W-:Y:S01]  /*0d30*/  IABS R9, R123 ;  /* 0x0000007b00097213 */ /* 0x000fe20000000000 */
[----:B------:R-:W-:Y:S01]  /*0d40*/  IMAD.MOV R3, RZ, RZ, -R3 ;  /* 0x000000ffff037224 */ /* 0x000fe200078e0a03 */
[----:B------:R-:W-:Y:S01]  /*0d50*/  IABS R19, R115 ;  /* 0x0000007300137213 */ /* 0x000fe20000000000 */
[----:B------:R-:W-:Y:S01]  /*0d60*/  IMAD.HI.U32 R6, R52, R39, RZ ;  /* 0x0000002734067227 */ /* 0x000fe200078e00ff */
[C---:B------:R-:W-:Y:S01]  /*0d70*/  LOP3.LUT R113, R110.reuse, 0xe0, RZ, 0xfc, !PT ;  /* 0x000000e06e717812 */ /* 0x040fe200078efcff */
[----:B------:R1:W-:Y:S01]  /*0d80*/  STL [R1+0x2a8], R124 ;  /* 0x0002a87c01007387 */ /* 0x0003e20000100800 */
[----:B------:R-:W-:Y:S01]  /*0d90*/  LOP3.LUT R107, R110, 0xf8, RZ, 0xfc, !PT ;  /* 0x000000f86e6b7812 */ /* 0x000fe200078efcff */
[----:B------:R-:W-:Y:S01]  /*0da0*/  IMAD.HI.U32 R4, R52, R35, RZ ;  /* 0x0000002334047227 */ /* 0x000fe200078e00ff */
[----:B------:R-:W-:Y:S01]  /*0db0*/  LOP3.LUT R111, R110, 0xf0, RZ, 0xfc, !PT ;  /* 0x000000f06e6f7812 */ /* 0x000fe200078efcff */
[----:B------:R1:W-:Y:S01]  /*0dc0*/  STL [R1+0x2a4], R125 ;  /* 0x0002a47d01007387 */ /* 0x0003e20000100800 */
[----:B------:R-:W-:Y:S01]  /*0dd0*/  IABS R17, R107 ;  /* 0x0000006b00117213 */ /* 0x000fe20000000000 */
[----:B------:R-:W-:Y:S01]  /*0de0*/  IMAD R36, R54, R3, R11 ;  /* 0x0000000336247224 */ /* 0x000fe200078e020b */
[----:B------:R-:W-:Y:S01]  /*0df0*/  IABS R11, R122 ;  /* 0x0000007a000b7213 */ /* 0x000fe20000000000 */
[----:B------:R-:W-:Y:S01]  /*0e00*/  IMAD.MOV R6, RZ, RZ, -R6 ;  /* 0x000000ffff067224 */ /* 0x000fe200078e0a06 */
[----:B------:R-:W-:Y:S01]  /*0e10*/  LOP3.LUT R106, R110, 0x100, RZ, 0xfc, !PT ;  /* 0x000001006e6a7812 */ /* 0x000fe200078efcff */
[----:B------:R-:W-:Y:S01]  /*0e20*/  IMAD.HI.U32 R5, R52, R13, RZ ;  /* 0x0000000d34057227 */ /* 0x000fe200078e00ff */
[C---:B------:R-:W-:Y:S01]  /*0e30*/  LOP3.LUT R100, R110.reuse, 0x120, RZ, 0xfc, !PT ;  /* 0x000001206e647812 */ /* 0x040fe200078efcff */
[----:B------:R1:W-:Y:S01]  /*0e40*/  STL [R1+0x2ac], R108 ;  /* 0x0002ac6c01007387 */ /* 0x0003e20000100800 */
[----:B------:R-:W-:Y:S01]  /*0e50*/  LOP3.LUT R104, R110, 0x108, RZ, 0xfc, !PT ;  /* 0x000001086e687812 */ /* 0x000fe200078efcff */
[----:B------:R-:W-:Y:S01]  /*0e60*/  IMAD.MOV R4, RZ, RZ, -R4 ;  /* 0x000000ffff047224 */ /* 0x000fe200078e0a04 */
[----:B------:R-:W-:Y:S01]  /*0e70*/  IABS R25, R100 ;  /* 0x0000006400197213 */ /* 0x000fe20000000000 */
[----:B------:R-:W-:Y:S01]  /*0e80*/  IMAD.HI.U32 R3, R52, R9, RZ ;  /* 0x0000000934037227 */ /* 0x000fe200078e00ff */
[C---:B------:R-:W-:Y:S01]  /*0e90*/  LOP3.LUT R96, R110.reuse, 0x138, RZ, 0xfc, !PT ;  /* 0x000001386e607812 */ /* 0x040fe200078efcff */
[----:B------:R1:W-:Y:S01]  /*0ea0*/  STL [R1+0x2b0], R109 ;  /* 0x0002b06d01007387 */ /* 0x0003e20000100800 */
[----:B------:R-:W-:Y:S01]  /*0eb0*/  LOP3.LUT R95, R110, 0x140, RZ, 0xfc, !PT ;  /* 0x000001406e5f7812 */ /* 0x000fe200078efcff */
[----:B------:R-:W-:Y:S01]  /*0ec0*/  IMAD R39, R54, R6, R39 ;  /* 0x0000000636277224 */ /* 0x000fe200078e0227 */
[----:B------:R-:W-:Y:S01]  /*0ed0*/  LOP3.LUT R90, R110, 0x160, RZ, 0xfc, !PT ;  /* 0x000001606e5a7812 */ /* 0x000fe200078efcff */
[----:B------:R-:W-:Y:S01]  /*0ee0*/  IMAD.MOV R5, RZ, RZ, -R5 ;  /* 0x000000ffff057224 */ /* 0x000fe200078e0a05 */
[----:B------:R-:W-:Y:S01]  /*0ef0*/  IABS R33, R95 ;  /* 0x0000005f00217213 */ /* 0x000fe20000000000 */
[----:B------:R-:W-:Y:S01]  /*0f00*/  IMAD R35, R54, R4, R35 ;  /* 0x0000000436237224 */ /* 0x000fe200078e0223 */
[----:B------:R-:W-:Y:S01]  /*0f10*/  IABS R49, R90 ;  /* 0x0000005a00317213 */ /* 0x000fe20000000000 */
[----:B------:R-:W-:Y:S01]  /*0f20*/  IMAD.MOV R3, RZ, RZ, -R3 ;  /* 0x000000ffff037224 */ /* 0x000fe200078e0a03 */
[----:B------:R-:W-:Y:S01]  /*0f30*/  STL [R1+0x2b4], R123 ;  /* 0x0002b47b01007387 */ /* 0x000fe20000100800 */
[----:B------:R-:W-:Y:S01]  /*0f40*/  IMAD.HI.U32 R6, R52, R15, RZ ;  /* 0x0000000f34067227 */ /* 0x000fe200078e00ff */
[----:B------:R-:W-:-:S02]  /*0f50*/  LOP3.LUT R88, R110, 0x168, RZ, 0xfc, !PT ;  /* 0x000001686e587812 */ /* 0x000fc400078efcff */
[----:B------:R-:W-:Y:S01]  /*0f60*/  STL [R1+0x2b8], R122 ;  /* 0x0002b87a01007387 */ /* 0x000fe20000100800 */
[C---:B------:R-:W-:Y:S01]  /*0f70*/  IMAD.HI.U32 R2, R52.reuse, R31, RZ ;  /* 0x0000001f34027227 */ /* 0x040fe200078e00ff */
[----:B------:R-:W-:Y:S02]  /*0f80*/  IABS R53, R88 ;  /* 0x0000005800357213 */ /* 0x000fe40000000000 */
[----:B------:R-:W-:Y:S01]  /*0f90*/  STL [R1+0x2c0], R121 ;  /* 0x0002c07901007387 */ /* 0x000fe20000100800 */
[----:B------:R-:W-:Y:S01]  /*0fa0*/  IMAD.HI.U32 R4, R52, R11, RZ ;  /* 0x0000000b34047227 */ /* 0x000fe200078e00ff */
[----:B------:R-:W-:Y:S02]  /*0fb0*/  LOP3.LUT R112, R110, 0xe8, RZ, 0xfc, !PT ;  /* 0x000000e86e707812 */ /* 0x000fe400078efcff */
[----:B------:R-:W-:Y:S01]  /*0fc0*/  STL [R1+0x2c8], R120 ;  /* 0x0002c87801007387 */ /* 0x000fe20000100800 */
[C---:B------:R-:W-:Y:S01]  /*0fd0*/  IMAD R34, R54.reuse, R5, R13 ;  /* 0x0000000536227224 */ /* 0x040fe200078e020d */
[----:B------:R-:W-:Y:S01]  /*0fe0*/  IABS R13, R120 ;  /* 0x00000078000d7213 */ /* 0x000fe20000000000 */
[----:B------:R-:W-:Y:S01]  /*0ff0*/  IMAD R30, R54, R3, R9 ;  /* 0x00000003361e7224 */ /* 0x000fe200078e0209 */
[----:B------:R-:W-:Y:S01]  /*1000*/  IABS R9, R119 ;  /* 0x0000007700097213 */ /* 0x000fe20000000000 */
[----:B------:R-:W-:Y:S01]  /*1010*/  IMAD.MOV R6, RZ, RZ, -R6 ;  /* 0x000000ffff067224 */ /* 0x000fe200078e0a06 */
[----:B------:R-:W-:Y:S01]  /*1020*/  STL [R1+0x2d0], R119 ;  /* 0x0002d07701007387 */ /* 0x000fe20000100800 */
[----:B------:R-:W-:Y:S01]  /*1030*/  IMAD.MOV R2, RZ, RZ, -R2 ;  /* 0x000000ffff027224 */ /* 0x000fe200078e0a02 */
[----:B------:R-:W-:Y:S01]  /*1040*/  LOP3.LUT R83, R110, 0x188, RZ, 0xfc, !PT ;  /* 0x000001886e537812 */ /* 0x000fe200078efcff */
[----:B------:R-:W-:Y:S01]  /*1050*/  IMAD.MOV R4, RZ, RZ, -R4 ;  /* 0x000000ffff047224 */ /* 0x000fe200078e0a04 */
[----:B------:R-:W-:Y:S01]  /*1060*/  STL [R1+0x2d8], R118 ;  /* 0x0002d87601007387 */ /* 0x000fe20000100800 */
[C---:B------:R-:W-:Y:S01]  /*1070*/  IMAD R32, R54.reuse, R6, R15 ;  /* 0x0000000636207224 */ /* 0x040fe200078e020f */
[----:B------:R-:W-:Y:S01]  /*1080*/  IABS R15, R112 ;  /* 0x00000070000f7213 */ /* 0x000fe20000000000 */
[C---:B------:R-:W-:Y:S01]  /*1090*/  IMAD R31, R54.reuse, R2, R31 ;  /* 0x00000002361f7224 */ /* 0x040fe200078e021f */
[----:B------:R-:W-:Y:S01]  /*10a0*/  STL [R1+0x2e0], R117 ;  /* 0x0002e07501007387 */ /* 0x000fe20000100800 */
[----:B------:R-:W-:Y:S01]  /*10b0*/  IMAD R28, R54, R4, R11 ;  /* 0x00000004361c7224 */ /* 0x000fe200078e020b */
[----:B------:R-:W-:Y:S01]  /*10c0*/  IABS R11, R117 ;  /* 0x00000075000b7213 */ /* 0x000fe20000000000 */
[----:B------:R-:W-:Y:S01]  /*10d0*/  IMAD.HI.U32 R6, R52, R13, RZ ;  /* 0x0000000d34067227 */ /* 0x000fe200078e00ff */
[----:B------:R-:W-:Y:S01]  /*10e0*/  STL [R1+0x2e8], R116 ;  /* 0x0002e87401007387 */ /* 0x000fe20000100800 */
[----:B------:R-:W-:-:S02]  /*10f0*/  LOP3.LUT R103, R110, 0x110, RZ, 0xfc, !PT ;  /* 0x000001106e677812 */ /* 0x000fc400078efcff */
[----:B------:R-:W-:Y:S01]  /*1100*/  IMAD.HI.U32 R2, R52, R9, RZ ;  /* 0x0000000934027227 */ /* 0x000fe200078e00ff */
[----:B------:R-:W-:Y:S01]  /*1110*/  STL [R1+0x2f0], R115 ;  /* 0x0002f07301007387 */ /* 0x000fe20000100800 */
[C---:B------:R-:W-:Y:S02]  /*1120*/  LOP3.LUT R102, R110.reuse, 0x118, RZ, 0xfc, !PT ;  /* 0x000001186e667812 */ /* 0x040fe400078efcff */
[----:B------:R-:W-:Y:S01]  /*1130*/  IMAD.MOV R6, RZ, RZ, -R6 ;  /* 0x000000ffff067224 */ /* 0x000fe200078e0a06 */
[----:B------:R-:W-:Y:S01]  /*1140*/  STL [R1+0x2f8], R114 ;  /* 0x0002f87201007387 */ /* 0x000fe20000100800 */
[----:B------:R-:W-:Y:S01]  /*1150*/  IMAD.MOV R2, RZ, RZ, -R2 ;  /* 0x000000ffff027224 */ /* 0x000fe200078e0a02 */
[----:B------:R-:W-:Y:S01]  /*1160*/  LOP3.LUT R99, R110, 0x128, RZ, 0xfc, !PT ;  /* 0x000001286e637812 */ /* 0x000fe200078efcff */
[----:B------:R-:W-:Y:S01]  /*1170*/  IMAD.HI.U32 R5, R52, R27, RZ ;  /* 0x0000001b34057227 */ /* 0x000fe200078e00ff */
[----:B------:R-:W-:Y:S01]  /*1180*/  STL [R1+0x300], R113 ;  /* 0x0003007101007387 */ /* 0x000fe20000100800 */
[----:B------:R-:W-:-:S02]  /*1190*/  LOP3.LUT R98, R110, 0x130, RZ, 0xfc, !PT ;  /* 0x000001306e627812 */ /* 0x000fc400078efcff */
[----:B------:R-:W-:Y:S01]  /*11a0*/  IMAD.HI.U32 R4, R52, R11, RZ ;  /* 0x0000000b34047227 */ /* 0x000fe200078e00ff */
[----:B------:R-:W-:Y:S01]  /*11b0*/  STL [R1+0x308], R112 ;  /* 0x0003087001007387 */ /* 0x000fe20000100800 */
[----:B------:R-:W-:Y:S02]  /*11c0*/  LOP3.LUT R82, R110, 0x190, RZ, 0xfc, !PT ;  /* 0x000001906e527812 */ /* 0x000fe400078efcff */
        /* <DEDUP_REMOVED lines=15> */
[----:B------:R-:W-:Y:S01]  /*12c0*/  STL [R1+0x2ec], R104 ;  /* 0x0002ec6801007387 */ /* 0x000fe20000100800 */
[----:B------:R-:W-:Y:S01]  /*12d0*/  IMAD R22, R54, R4, R11 ;  /* 0x0000000436167224 */ /* 0x000fe200078e020b */
[----:B------:R-:W-:Y:S01]  /*12e0*/  IABS R11, R113 ;  /* 0x00000071000b7213 */ /* 0x000fe20000000000 */
[----:B------:R-:W-:Y:S01]  /*12f0*/  IMAD.HI.U32 R5, R52, R13, RZ ;  /* 0x0000000d34057227 */ /* 0x000fe200078e00ff */
[----:B------:R-:W-:Y:S01]  /*1300*/  STL [R1+0x2e4], R103 ;  /* 0x0002e46701007387 */ /* 0x000fe20000100800 */
[----:B------:R-:W-:-:S02]  /*1310*/  LOP3.LUT R91, R110, 0x158, RZ, 0xfc, !PT ;  /* 0x000001586e5b7812 */ /* 0x000fc400078efcff */
[----:B------:R-:W-:Y:S01]  /*1320*/  IMAD.MOV R3, RZ, RZ, -R3 ;  /* 0x000000ffff037224 */ /* 0x000fe200078e0a03 */
[----:B------:R-:W-:Y:S01]  /*1330*/  STL [R1+0x2dc], R102 ;  /* 0x0002dc6601007387 */ /* 0x000fe20000100800 */
[----:B------:R-:W-:Y:S01]  /*1340*/  IMAD.HI.U32 R2, R52, R9, RZ ;  /* 0x0000000934027227 */ /* 0x000fe200078e00ff */
[----:B------:R-:W-:Y:S02]  /*1350*/  IABS R69, R76 ;  /* 0x0000004c00457213 */ /* 0x000fe40000000000 */
[----:B------:R-:W-:Y:S01]  /*1360*/  STL [R1+0x2d4], R100 ;  /* 0x0002d46401007387 */ /* 0x000fe20000100800 */
[----:B------:R-:W-:Y:S01]  /*1370*/  IMAD.MOV R6, RZ, RZ, -R6 ;  /* 0x000000ffff067224 */ /* 0x000fe200078e0a06 */
[----:B------:R-:W-:Y:S01]  /*1380*/  LOP3.LUT R87, R110, 0x170, RZ, 0xfc, !PT ;  /* 0x000001706e577812 */ /* 0x000fe200078efcff */
[----:B------:R-:W-:Y:S01]  /*1390*/  IMAD.MOV R5, RZ, RZ, -R5 ;  /* 0x000000ffff057224 */ /* 0x000fe200078e0a05 */
[----:B------:R-:W-:Y:S01]  /*13a0*/  STL [R1+0x2cc], R99 ;  /* 0x0002cc6301007387 */ /* 0x000fe20000100800 */
[----:B------:R-:W-:Y:S01]  /*13b0*/  IMAD R23, R54, R3, R23 ;  /* 0x0000000336177224 */ /* 0x000fe200078e0217 */
[----:B------:R-:W-:Y:S01]  /*13c0*/  LOP3.LUT R86, R110, 0x178, RZ, 0xfc, !PT ;  /* 0x000001786e567812 */ /* 0x000fe200078efcff */
[----:B------:R-:W-:Y:S01]  /*13d0*/  IMAD.MOV R2, RZ, RZ, -R2 ;  /* 0x000000ffff027224 */ /* 0x000fe200078e0a02 */
[----:B------:R-:W-:Y:S01]  /*13e0*/  STL [R1+0x2c4], R98 ;  /* 0x0002c46201007387 */ /* 0x000fe20000100800 */
[----:B------:R-:W-:Y:S01]  /*13f0*/  IMAD R19, R54, R6, R19 ;  /* 0x0000000636137224 */ /* 0x000fe200078e0213 */
[----:B------:R-:W-:Y:S01]  /*1400*/  LOP3.LUT R84, R110, 0x180, RZ, 0xfc, !PT ;  /* 0x000001806e547812 */ /* 0x000fe200078efcff */
[----:B------:R-:W-:Y:S01]  /*1410*/  IMAD.HI.U32 R3, R52, R11, RZ ;  /* 0x0000000b34037227 */ /* 0x000fe200078e00ff */
[----:B------:R-:W-:Y:S01]  /*1420*/  STL [R1+0x2bc], R96 ;  /* 0x0002bc6001007387 */ /* 0x000fe20000100800 */
[----:B------:R-:W-:-:S02]  /*1430*/  LOP3.LUT R71, R110, 0x1d0, RZ, 0xfc, !PT ;  /* 0x000001d06e477812 */ /* 0x000fc400078efcff */
[----:B------:R-:W-:Y:S01]  /*1440*/  IMAD.HI.U32 R6, R52, R17, RZ ;  /* 0x0000001134067227 */ /* 0x000fe200078e00ff */
[----:B------:R-:W-:Y:S01]  /*1450*/  STL [R1+0x2a0], R95 ;  /* 0x0002a05f01007387 */ /* 0x000fe20000100800 */
[----:B------:R-:W-:Y:S02]  /*1460*/  IABS R37, R94 ;  /* 0x0000005e00257213 */ /* 0x000fe40000000000 */
        /* <DEDUP_REMOVED lines=8> */
[----:B------:R-:W-:Y:S01]  /*14f0*/  IMAD R16, R54, R3, R11 ;  /* 0x0000000336107224 */ /* 0x000fe200078e020b */
[----:B------:R-:W-:Y:S01]  /*1500*/  STL [R1+0x298], R92 ;  /* 0x0002985c01007387 */ /* 0x000fe20000100800 */
[----:B------:R-:W-:Y:S01]  /*1510*/  IMAD.HI.U32 R5, R52, R13, RZ ;  /* 0x0000000d34057227 */ /* 0x000fe200078e00ff */
[----:B------:R-:W-:-:S02]  /*1520*/  LOP3.LUT R79, R110, 0x1a0, RZ, 0xfc, !PT ;  /* 0x000001a06e4f7812 */ /* 0x000fc400078efcff */
[----:B------:R-:W-:Y:S01]  /*1530*/  STL [R1+0x294], R91 ;  /* 0x0002945b01007387 */ /* 0x000fe20000100800 */
[----:B------:R-:W-:Y:S01]  /*1540*/  IMAD R11, R54, R6, R17 ;  /* 0x00000006360b7224 */ /* 0x000fe200078e0211 */
[----:B------:R-:W-:Y:S01]  /*1550*/  IABS R17, R103 ;  /* 0x0000006700117213 */ /* 0x000fe20000000000 */
[C---:B------:R-:W-:Y:S01]  /*1560*/  IMAD.HI.U32 R2, R52.reuse, R9, RZ ;  /* 0x0000000934027227 */ /* 0x040fe200078e00ff */
[----:B------:R-:W-:Y:S01]  /*1570*/  STL [R1+0x290], R90 ;  /* 0x0002905a01007387 */ /* 0x000fe20000100800 */
[----:B------:R-:W-:Y:S02]  /*1580*/  IABS R85, R71 ;  /* 0x0000004700557213 */ /* 0x000fe40000000000 */
[----:B------:R-:W-:Y:S01]  /*1590*/  IMAD.HI.U32 R6, R52, R25, RZ ;  /* 0x0000001934067227 */ /* 0x000fe200078e00ff */
[----:B------:R-:W-:Y:S01]  /*15a0*/  STL [R1+0x28c], R88 ;  /* 0x00028c5801007387 */ /* 0x000fe20000100800 */
[C---:B------:R-:W-:Y:S02]  /*15b0*/  LOP3.LUT R78, R110.reuse, 0x1a8, RZ, 0xfc, !PT ;  /* 0x000001a86e4e7812 */ /* 0x040fe400078efcff */
        /* <DEDUP_REMOVED lines=22> */
[----:B------:R-:W-:Y:S01]  /*1720*/  IMAD R8, R54, R3, R13 ;  /* 0x0000000336087224 */ /* 0x000fe200078e020d */
[----:B------:R-:W-:Y:S01]  /*1730*/  STL [R1+0x258], R79 ;  /* 0x0002584f01007387 */ /* 0x000fe20000100800 */
[----:B------:R-:W-:Y:S01]  /*1740*/  IMAD.HI.U32 R13, R52, R33, RZ ;  /* 0x00000021340d7227 */ /* 0x000fe200078e00ff */
[----:B------:R-:W-:-:S02]  /*1750*/  IABS R57, R87 ;  /* 0x0000005700397213 */ /* 0x000fc40000000000 */
[----:B------:R-:W-:Y:S01]  /*1760*/  STL [R1+0x254], R78 ;  /* 0x0002544e01007387 */ /* 0x000fe20000100800 */
[----:B------:R-:W-:Y:S01]  /*1770*/  IMAD R9, R54, R9, R29 ;  /* 0x0000000936097224 */ /* 0x000fe200078e021d */
[----:B------:R-:W-:Y:S01]  /*1780*/  LOP3.LUT R70, R110, 0x1d8, RZ, 0xfc, !PT ;  /* 0x000001d86e467812 */ /* 0x000fe200078efcff */
[----:B------:R-:W-:Y:S01]  /*1790*/  IMAD.HI.U32 R29, R52, R49, RZ ;  /* 0x00000031341d7227 */ /* 0x000fe200078e00ff */
[----:B------:R-:W-:Y:S01]  /*17a0*/  STL [R1+0x250], R76 ;  /* 0x0002504c01007387 */ /* 0x000fe20000100800 */
[----:B------:R-:W-:Y:S02]  /*17b0*/  LOP3.LUT R68, R110, 0x1e0, RZ, 0xfc, !PT ;  /* 0x000001e06e447812 */ /* 0x000fe400078efcff */
[----:B------:R-:W-:Y:S01]  /*17c0*/  IMAD.MOV R13, RZ, RZ, -R13 ;  /* 0x000000ffff0d7224 */ /* 0x000fe200078e0a0d */
[----:B------:R-:W-:Y:S01]  /*17d0*/  STL [R1+0x24c], R75 ;  /* 0x00024c4b01007387 */ /* 0x000fe20000100800 */
[----:B------:R-:W-:Y:S01]  /*17e0*/  IMAD.MOV R29, RZ, RZ, -R29 ;  /* 0x000000ffff1d7224 */ /* 0x000fe200078e0a1d */
[----:B------:R-:W-:Y:S01]  /*17f0*/  IABS R77, R74 ;  /* 0x0000004a004d7213 */ /* 0x000fe20000000000 */
[----:B------:R-:W-:Y:S01]  /*1800*/  IMAD R13, R54, R13, R33 ;  /* 0x0000000d360d7224 */ /* 0x000fe200078e0221 */
[----:B------:R-:W-:Y:S01]  /*1810*/  STL [R1+0x22c], R66 ;  /* 0x00022c4201007387 */ /* 0x000fe20000100800 */
[----:B------:R-:W-:Y:S01]  /*1820*/  IMAD.HI.U32 R33, R52, R53, RZ ;  /* 0x0000003534217227 */ /* 0x000fe200078e00ff */
[----:B------:R-:W-:-:S02]  /*1830*/  IABS R65, R78 ;  /* 0x0000004e00417213 */ /* 0x000fc40000000000 */
[----:B------:R-:W-:Y:S01]  /*1840*/  STL [R1+0x248], R74 ;  /* 0x0002484a01007387 */ /* 0x000fe20000100800 */
[----:B------:R-:W-:Y:S01]  /*1850*/  IMAD R29, R54, R29, R49 ;  /* 0x0000001d361d7224 */ /* 0x000fe200078e0231 */
[----:B------:R-:W-:Y:S01]  /*1860*/  IABS R49, R83 ;  /* 0x0000005300317213 */ /* 0x000fe20000000000 */
[----:B------:R-:W-:Y:S01]  /*1870*/  IMAD.MOV R33, RZ, RZ, -R33 ;  /* 0x000000ffff217224 */ /* 0x000fe200078e0a21 */
[----:B------:R-:W-:Y:S01]  /*1880*/  STL [R1+0x244], R72 ;  /* 0x0002444801007387 */ /* 0x000fe20000100800 */
[C---:B------:R-:W-:Y:S01]  /*1890*/  IMAD.HI.U32 R4, R52.reuse, R15, RZ ;  /* 0x0000000f34047227 */ /* 0x040fe200078e00ff */
[----:B------:R-:W-:Y:S02]  /*18a0*/  IABS R81, R72 ;  /* 0x0000004800517213 */ /* 0x000fe40000000000 */
[----:B------:R-:W-:Y:S01]  /*18b0*/  STL [R1+0x240], R71 ;  /* 0x0002404701007387 */ /* 0x000fe20000100800 */
[----:B------:R-:W-:Y:S01]  /*18c0*/  IMAD.HI.U32 R60, R52, R49, RZ ;  /* 0x00000031343c7227 */ /* 0x000fe200078e00ff */
[----:B------:R-:W-:-:S02]  /*18d0*/  IABS R21, R102 ;  /* 0x0000006600157213 */ /* 0x000fc40000000000 */
[----:B------:R-:W-:Y:S01]  /*18e0*/  STL [R1+0x23c], R70 ;  /* 0x00023c4601007387 */ /* 0x000fe20000100800 */
[C---:B------:R-:W-:Y:S01]  /*18f0*/  IMAD R33, R54.reuse, R33, R53 ;  /* 0x0000002136217224 */ /* 0x040fe200078e0235 */
[----:B------:R-:W-:Y:S01]  /*1900*/  IABS R53, R82 ;  /* 0x0000005200357213 */ /* 0x000fe20000000000 */
[----:B------:R-:W-:Y:S01]  /*1910*/  IMAD.MOV R4, RZ, RZ, -R4 ;  /* 0x000000ffff047224 */ /* 0x000fe200078e0a04 */
[----:B------:R-:W-:Y:S01]  /*1920*/  STL [R1+0x238], R68 ;  /* 0x0002384401007387 */ /* 0x000fe20000100800 */
[----:B------:R-:W-:Y:S01]  /*1930*/  IMAD.MOV R60, RZ, RZ, -R60 ;  /* 0x000000ffff3c7224 */ /* 0x000fe200078e0a3c */
[----:B------:R-:W-:Y:S01]  /*1940*/  IABS R41, R92 ;  /* 0x0000005c00297213 */ /* 0x000fe20000000000 */
[C---:B------:R-:W-:Y:S01]  /*1950*/  IMAD R15, R54.reuse, R4, R15 ;  /* 0x00000004360f7224 */ /* 0x040fe200078e020f */
[----:B------:R-:W-:Y:S01]  /*1960*/  ISETP.GT.U32.AND P0, PT, R54, R51, PT ;  /* 0x000000333600720c */ /* 0x000fe20003f04070 */
[----:B------:R-:W-:Y:S01]  /*1970*/  IMAD.HI.U32 R4, R52, R17, RZ ;  /* 0x0000001134047227 */ /* 0x000fe200078e00ff */
[----:B------:R-:W-:-:S02]  /*1980*/  IABS R105, R66 ;  /* 0x0000004200697213 */ /* 0x000fc40000000000 */
[----:B------:R-:W-:Y:S01]  /*1990*/  IABS R25, R98 ;  /* 0x0000006200197213 */ /* 0x000fe20000000000 */
[----:B------:R-:W-:Y:S01]  /*19a0*/  IMAD.HI.U32 R61, R52, R53, RZ ;  /* 0x00000035343d7227 */ /* 0x000fe200078e00ff */
[C---:B------:R-:W-:Y:S02]  /*19b0*/  ISETP.GT.U32.AND P4, PT, R54.reuse, R48, PT ;  /* 0x000000303600720c */ /* 0x040fe40003f84070 */
[----:B------:R-:W-:Y:S01]  /*19c0*/  IABS R45, R91 ;  /* 0x0000005b002d7213 */ /* 0x000fe20000000000 */
[----:B------:R-:W-:Y:S01]  /*19d0*/  IMAD R49, R54, R60, R49 ;  /* 0x0000003c36317224 */ /* 0x000fe200078e0231 */
[----:B------:R-:W-:Y:S01]  /*19e0*/  LOP3.LUT R67, R110, 0x1e8, RZ, 0xfc, !PT ;  /* 0x000001e86e437812 */ /* 0x000fe200078efcff */
[----:B------:R-:W-:Y:S01]  /*19f0*/  IMAD.HI.U32 R60, R52, R69, RZ ;  /* 0x00000045343c7227 */ /* 0x000fe200078e00ff */
[----:B------:R-:W-:Y:S02]  /*1a00*/  IABS R73, R75 ;  /* 0x0000004b00497213 */ /* 0x000fe40000000000 */
[----:B------:R-:W-:Y:S01]  /*1a10*/  IABS R93, R68 ;  /* 0x00000044005d7213 */ /* 0x000fe20000000000 */
[----:B------:R-:W-:Y:S01]  /*1a20*/  IMAD.MOV R4, RZ, RZ, -R4 ;  /* 0x000000ffff047224 */ /* 0x000fe200078e0a04 */
[C---:B------:R-:W-:Y:S01]  /*1a30*/  ISETP.GT.U32.AND P1, PT, R54.reuse, R50, PT ;  /* 0x000000323600720c */ /* 0x040fe20003f24070 */
[----:B------:R-:W-:Y:S01]  /*1a40*/  IMAD.MOV R61, RZ, RZ, -R61 ;  /* 0x000000ffff3d7224 */ /* 0x000fe200078e0a3d */
[C---:B------:R-:W-:Y:S01]  /*1a50*/  ISETP.GT.U32.AND P2, PT, R54.reuse, R46, PT ;  /* 0x0000002e3600720c */ /* 0x040fe20003f44070 */
[----:B------:R-:W-:Y:S01]  /*1a60*/  IMAD.MOV R60, RZ, RZ, -R60 ;  /* 0x000000ffff3c7224 */ /* 0x000fe200078e0a3c */
[C---:B------:R-:W-:Y:S01]  /*1a70*/  ISETP.GT.U32.AND P5, PT, R54.reuse, R47, PT ;  /* 0x0000002f3600720c */ /* 0x040fe20003fa4070 */
[C---:B------:R-:W-:Y:S01]  /*1a80*/  IMAD R6, R54.reuse, R4, R17 ;  /* 0x0000000436067224 */ /* 0x040fe200078e0211 */
[----:B------:R-:W-:Y:S01]  /*1a90*/  IABS R89, R70 ;  /* 0x0000004600597213 */ /* 0x000fe20000000000 */
[----:B------:R-:W-:Y:S01]  /*1aa0*/  IMAD R53, R54, R61, R53 ;  /* 0x0000003d36357224 */ /* 0x000fe200078e0235 */
[----:B------:R-:W-:Y:S01]  /*1ab0*/  IABS R61, R79 ;  /* 0x0000004f003d7213 */ /* 0x000fe20000000000 */
[----:B------:R-:W-:-:S04]  /*1ac0*/  IMAD.HI.U32 R17, R52, R37, RZ ;  /* 0x0000002534117227 */ /* 0x000fc800078e00ff */
[----:B------:R-:W-:Y:S02]  /*1ad0*/  IMAD R69, R54, R60, R69 ;  /* 0x0000003c36457224 */ /* 0x000fe400078e0245 */
[----:B------:R-:W-:-:S04]  /*1ae0*/  IMAD.HI.U32 R60, R52, R85, RZ ;  /* 0x00000055343c7227 */ /* 0x000fc800078e00ff */
[----:B------:R-:W-:Y:S02]  /*1af0*/  IMAD.MOV R17, RZ, RZ, -R17 ;  /* 0x000000ffff117224 */ /* 0x000fe400078e0a11 */
[----:B------:R-:W-:-:S04]  /*1b00*/  IMAD.HI.U32 R63, R52, R61, RZ ;  /* 0x0000003d343f7227 */ /* 0x000fc800078e00ff */
[----:B------:R-:W-:Y:S02]  /*1b10*/  IMAD.MOV R60, RZ, RZ, -R60 ;  /* 0x000000ffff3c7224 */ /* 0x000fe400078e0a3c */
[----:B------:R-:W-:Y:S02]  /*1b20*/  IMAD R17, R54, R17, R37 ;  /* 0x0000001136117224 */ /* 0x000fe400078e0225 */
[----:B------:R-:W-:-:S04]  /*1b30*/  IMAD.HI.U32 R37, R52, R57, RZ ;  /* 0x0000003934257227 */ /* 0x000fc800078e00ff */
[----:B------:R-:W-:Y:S02]  /*1b40*/  IMAD.MOV R63, RZ, RZ, -R63 ;  /* 0x000000ffff3f7224 */ /* 0x000fe400078e0a3f */
[C---:B------:R-:W-:Y:S02]  /*1b50*/  IMAD R85, R54.reuse, R60, R85 ;  /* 0x0000003c36557224 */ /* 0x040fe400078e0255 */
[----:B------:R-:W2:Y:S01]  /*1b60*/  LDL R60, [R1+0x224] ;  /* 0x00022400013c7983 */ /* 0x000ea20000100800 */
[----:B------:R-:W-:Y:S02]  /*1b70*/  IMAD.MOV R37, RZ, RZ, -R37 ;  /* 0x000000ffff257224 */ /* 0x000fe400078e0a25 */
[----:B------:R-:W-:Y:S02]  /*1b80*/  IMAD R61, R54, R63, R61 ;  /* 0x0000003f363d7224 */ /* 0x000fe400078e023d */
[----:B------:R-:W-:-:S04]  /*1b90*/  IMAD.HI.U32 R63, R52, R77, RZ ;  /* 0x0000004d343f7227 */ /* 0x000fc800078e00ff */
[----:B------:R-:W-:Y:S01]  /*1ba0*/  IMAD R37, R54, R37, R57 ;  /* 0x0000002536257224 */ /* 0x000fe200078e0239 */
[----:B------:R-:W-:Y:S01]  /*1bb0*/  IABS R57, R80 ;  /* 0x0000005000397213 */ /* 0x000fe20000000000 */
[----:B------:R-:W-:Y:S02]  /*1bc0*/  IMAD.MOV R63, RZ, RZ, -R63 ;  /* 0x000000ffff3f7224 */ /* 0x000fe400078e0a3f */
[----:B------:R-:W-:-:S04]  /*1bd0*/  IMAD.HI.U32 R5, R52, R21, RZ ;  /* 0x0000001534057227 */ /* 0x000fc800078e00ff */
[----:B------:R-:W-:-:S04]  /*1be0*/  IMAD.HI.U32 R62, R52, R57, RZ ;  /* 0x00000039343e7227 */ /* 0x000fc800078e00ff */
[C---:B------:R-:W-:Y:S02]  /*1bf0*/  IMAD R77, R54.reuse, R63, R77 ;  /* 0x0000003f364d7224 */ /* 0x040fe400078e024d */
[----:B------:R-:W3:Y:S01]  /*1c00*/  LDL R63, [R1+0x218] ;  /* 0x00021800013f7983 */ /* 0x000ee20000100800 */
[----:B------:R-:W-:Y:S02]  /*1c10*/  IMAD.MOV R62, RZ, RZ, -R62 ;  /* 0x000000ffff3e7224 */ /* 0x000fe400078e0a3e */
[----:B------:R-:W-:Y:S02]  /*1c20*/  IMAD.MOV R5, RZ, RZ, -R5 ;  /* 0x000000ffff057224 */ /* 0x000fe400078e0a05 */
[----:B------:R-:W-:Y:S02]  /*1c30*/  IMAD R57, R54, R62, R57 ;  /* 0x0000003e36397224 */ /* 0x000fe400078e0239 */
[----:B------:R-:W-:-:S04]  /*1c40*/  IMAD.HI.U32 R62, R52, R65, RZ ;  /* 0x00000041343e7227 */ /* 0x000fc800078e00ff */
[----:B------:R-:W-:Y:S02]  /*1c50*/  IMAD.MOV R62, RZ, RZ, -R62 ;  /* 0x000000ffff3e7224 */ /* 0x000fe400078e0a3e */
[C---:B------:R-:W-:Y:S01]  /*1c60*/  IMAD R4, R54.reuse, R5, R21 ;  /* 0x0000000536047224 */ /* 0x040fe200078e0215 */
[----:B------:R-:W-:Y:S01]  /*1c70*/  IABS R21, R99 ;  /* 0x0000006300157213 */ /* 0x000fe20000000000 */
[----:B------:R-:W-:Y:S02]  /*1c80*/  IMAD R65, R54, R62, R65 ;  /* 0x0000003e36417224 */ /* 0x000fe400078e0241 */
[----:B------:R-:W-:-:S04]  /*1c90*/  IMAD.HI.U32 R62, R52, R81, RZ ;  /* 0x00000051343e7227 */ /* 0x000fc800078e00ff */
[----:B------:R-:W-:Y:S02]  /*1ca0*/  IMAD.MOV R62, RZ, RZ, -R62 ;  /* 0x000000ffff3e7224 */ /* 0x000fe400078e0a3e */
[----:B------:R-:W-:-:S04]  /*1cb0*/  IMAD.HI.U32 R3, R52, R21, RZ ;  /* 0x0000001534037227 */ /* 0x000fc800078e00ff */
[C---:B------:R-:W-:Y:S02]  /*1cc0*/  IMAD R81, R54.reuse, R62, R81 ;  /* 0x0000003e36517224 */ /* 0x040fe400078e0251 */
[----:B------:R-:W4:Y:S01]  /*1cd0*/  LDL R62, [R1+0x21c] ;  /* 0x00021c00013e7983 */ /* 0x000f220000100800 */
[----:B------:R-:W-:Y:S02]  /*1ce0*/  IMAD.MOV R3, RZ, RZ, -R3 ;  /* 0x000000ffff037224 */ /* 0x000fe400078e0a03 */
[----:B------:R-:W-:Y:S02]  /*1cf0*/  @!P0 IMAD.IADD R51, R51, 0x1, -R54 ;  /* 0x0000000133338824 */ /* 0x000fe400078e0a36 */
[----:B------:R-:W-:Y:S02]  /*1d00*/  IMAD R3, R54, R3, R21 ;  /* 0x0000000336037224 */ /* 0x000fe400078e0215 */
[----:B------:R-:W-:-:S04]  /*1d10*/  IMAD.HI.U32 R21, R52, R41, RZ ;  /* 0x0000002934157227 */ /* 0x000fc800078e00ff */
[----:B------:R-:W-:Y:S02]  /*1d20*/  IMAD.MOV R21, RZ, RZ, -R21 ;  /* 0x000000ffff157224 */ /* 0x000fe400078e0a15 */
[----:B------:R-:W-:-:S04]  /*1d30*/  IMAD.HI.U32 R5, R52, R25, RZ ;  /* 0x0000001934057227 */ /* 0x000fc800078e00ff */
[----:B------:R-:W-:Y:S01]  /*1d40*/  IMAD R21, R54, R21, R41 ;  /* 0x0000001536157224 */ /* 0x000fe200078e0229 */
[----:B------:R-:W-:Y:S01]  /*1d50*/  IABS R41, R86 ;  /* 0x0000005600297213 */ /* 0x000fe20000000000 */
[----:B------:R-:W-:-:S04]  /*1d60*/  IMAD.MOV R5, RZ, RZ, -R5 ;  /* 0x000000ffff057224 */ /* 0x000fc800078e0a05 */
[----:B------:R-:W-:-:S04]  /*1d70*/  IMAD.HI.U32 R58, R52, R41, RZ ;  /* 0x00000029343a7227 */ /* 0x000fc800078e00ff */
[----:B------:R-:W-:Y:S01]  /*1d80*/  IMAD.MOV R58, RZ, RZ, -R58 ;  /* 0x000000ffff3a7224 */ /* 0x000fe200078e0a3a */
[C---:B------:R-:W-:Y:S01]  /*1d90*/  ISETP.GT.U32.AND P6, PT, R54.reuse, R51, PT ;  /* 0x000000333600720c */ /* 0x040fe20003fc4070 */
[C---:B------:R-:W-:Y:S02]  /*1da0*/  IMAD R5, R54.reuse, R5, R25 ;  /* 0x0000000536057224 */ /* 0x040fe400078e0219 */
[----:B------:R-:W-:Y:S02]  /*1db0*/  IMAD R41, R54, R58, R41 ;  /* 0x0000003a36297224 */ /* 0x000fe400078e0229 */
[----:B------:R-:W-:Y:S01]  /*1dc0*/  IMAD.HI.U32 R58, R52, R105, RZ ;  /* 0x00000069343a7227 */ /* 0x000fe200078e00ff */
[----:B------:R-:W-:-:S03]  /*1dd0*/  ISETP.GE.AND P0, PT, R110, RZ, PT ;  /* 0x000000ff6e00720c */ /* 0x000fc60003f06270 */
[----:B------:R-:W-:Y:S02]  /*1de0*/  IMAD.MOV R58, RZ, RZ, -R58 ;  /* 0x000000ffff3a7224 */ /* 0x000fe400078e0a3a */
[----:B------:R-:W-:-:S04]  /*1df0*/  IMAD.HI.U32 R25, R52, R45, RZ ;  /* 0x0000002d34197227 */ /* 0x000fc800078e00ff */
[C---:B------:R-:W-:Y:S02]  /*1e00*/  IMAD R105, R54.reuse, R58, R105 ;  /* 0x0000003a36697224 */ /* 0x040fe400078e0269 */
[--C-:B------:R-:W-:Y:S02]  /*1e10*/  @!P6 IMAD.IADD R51, R51, 0x1, -R54.reuse ;  /* 0x000000013333e824 */ /* 0x100fe400078e0a36 */
[----:B------:R-:W-:Y:S01]  /*1e20*/  IMAD.MOV R25, RZ, RZ, -R25 ;  /* 0x000000ffff197224 */ /* 0x000fe200078e0a19 */
[C---:B------:R-:W-:Y:S01]  /*1e30*/  ISETP.GT.U32.AND P3, PT, R54.reuse, R105, PT ;  /* 0x000000693600720c */ /* 0x040fe20003f64070 */
[----:B------:R-:W-:Y:S01]  /*1e40*/  @!P0 IMAD.MOV R51, RZ, RZ, -R51 ;  /* 0x000000ffff338224 */ /* 0x000fe200078e0a33 */
[----:B------:R-:W-:Y:S01]  /*1e50*/  ISETP.GT.U32.AND P0, PT, R54, R12, PT ;  /* 0x0000000c3600720c */ /* 0x000fe20003f04070 */
[--C-:B------:R-:W-:Y:S01]  /*1e60*/  @!P4 IMAD.IADD R48, R48, 0x1, -R54.reuse ;  /* 0x000000013030c824 */ /* 0x100fe200078e0a36 */
[----:B------:R-:W-:Y:S01]  /*1e70*/  STL [R1+0x234], R67 ;  /* 0x0002344301007387 */ /* 0x000fe20000100800 */
[----:B------:R-:W-:Y:S01]  /*1e80*/  IMAD R25, R54, R25, R45 ;  /* 0x0000001936197224 */ /* 0x000fe200078e022d */
[----:B------:R-:W-:Y:S01]  /*1e90*/  IABS R45, R84 ;  /* 0x00000054002d7213 */ /* 0x000fe20000000000 */
[----:B------:R-:W-:-:S02]  /*1ea0*/  @!P1 IMAD.IADD R50, R50, 0x1, -R54 ;  /* 0x0000000132329824 */ /* 0x000fc400078e0a36 */
[----:B------:R-:W-:Y:S02]  /*1eb0*/  @!P2 IMAD.IADD R46, R46, 0x1, -R54 ;  /* 0x000000012e2ea824 */ /* 0x000fe400078e0a36 */
[----:B------:R-:W-:-:S04]  /*1ec0*/  IMAD.HI.U32 R59, R52, R45, RZ ;  /* 0x0000002d343b7227 */ /* 0x000fc800078e00ff */
[--C-:B------:R-:W-:Y:S02]  /*1ed0*/  @!P3 IMAD.IADD R105, R105, 0x1, -R54.reuse ;  /* 0x000000016969b824 */ /* 0x100fe400078e0a36 */
[----:B------:R-:W-:Y:S02]  /*1ee0*/  IMAD.MOV R59, RZ, RZ, -R59 ;  /* 0x000000ffff3b7224 */ /* 0x000fe400078e0a3b */
[----:B------:R-:W-:Y:S01]  /*1ef0*/  @!P0 IMAD.IADD R12, R12, 0x1, -R54 ;  /* 0x000000010c0c8824 */ /* 0x000fe200078e0a36 */
[C---:B------:R-:W-:Y:S01]  /*1f00*/  ISETP.GT.U32.AND P3, PT, R54.reuse, R105, PT ;  /* 0x000000693600720c */ /* 0x040fe20003f64070 */
[----:B------:R-:W-:Y:S02]  /*1f10*/  IMAD R45, R54, R59, R45 ;  /* 0x0000003b362d7224 */ /* 0x000fe400078e022d */
[----:B------:R-:W-:-:S04]  /*1f20*/  IMAD.HI.U32 R59, R52, R73, RZ ;  /* 0x00000049343b7227 */ /* 0x000fc800078e00ff */
[----:B------:R-:W-:Y:S02]  /*1f30*/  IMAD.MOV R59, RZ, RZ, -R59 ;  /* 0x000000ffff3b7224 */ /* 0x000fe400078e0a3b */
[----:B------:R-:W-:Y:S02]  /*1f40*/  @!P5 IMAD.IADD R47, R47, 0x1, -R54 ;  /* 0x000000012f2fd824 */ /* 0x000fe400078e0a36 */
[----:B------:R-:W-:Y:S02]  /*1f50*/  IMAD R73, R54, R59, R73 ;  /* 0x0000003b36497224 */ /* 0x000fe400078e0249 */
[----:B------:R-:W-:-:S04]  /*1f60*/  IMAD.HI.U32 R59, R52, R93, RZ ;  /* 0x0000005d343b7227 */ /* 0x000fc800078e00ff */
[----:B------:R-:W-:Y:S01]  /*1f70*/  @!P3 IMAD.IADD R105, R105, 0x1, -R54 ;  /* 0x000000016969b824 */ /* 0x000fe200078e0a36 */
[----:B------:R-:W-:Y:S01]  /*1f80*/  ISETP.GT.U32.AND P3, PT, R54, R44, PT ;  /* 0x0000002c3600720c */ /* 0x000fe20003f64070 */
[----:B------:R-:W-:Y:S02]  /*1f90*/  IMAD.MOV R59, RZ, RZ, -R59 ;  /* 0x000000ffff3b7224 */ /* 0x000fe400078e0a3b */
[----:B------:R-:W-:-:S04]  /*1fa0*/  IMAD.HI.U32 R58, R52, R89, RZ ;  /* 0x00000059343a7227 */ /* 0x000fc800078e00ff */
[----:B------:R-:W-:Y:S02]  /*1fb0*/  IMAD R93, R54, R59, R93 ;  /* 0x0000003b365d7224 */ /* 0x000fe400078e025d */
[----:B------:R-:W4:Y:S04]  /*1fc0*/  LDL R59, [R1+0x214] ;  /* 0x00021400013b7983 */ /* 0x000f280000100800 */
[----:B------:R-:W-:Y:S01]  /*1fd0*/  @!P3 IMAD.IADD R44, R44, 0x1, -R54 ;  /* 0x000000012c2cb824 */ /* 0x000fe200078e0a36 */
[----:B--2---:R-:W-:Y:S02]  /*1fe0*/  ISETP.GE.AND P4, PT, R60, RZ, PT ;  /* 0x000000ff3c00720c */ /* 0x004fe40003f86270 */
[----:B------:R-:W2:Y:S01]  /*1ff0*/  LDL R60, [R1+0x210] ;  /* 0x00021000013c7983 */ /* 0x000ea20000100800 */
[----:B---3--:R-:W-:-:S03]  /*2000*/  ISETP.GE.AND P0, PT, R63, RZ, PT ;  /* 0x000000ff3f00720c */ /* 0x008fc60003f06270 */
[----:B------:R-:W3:Y:S01]  /*2010*/  LDL R63, [R1+0x26c] ;  /* 0x00026c00013f7983 */ /* 0x000ee20000100800 */
[----:B----4-:R-:W-:-:S03]  /*2020*/  ISETP.GE.AND P3, PT, R62, RZ, PT ;  /* 0x000000ff3e00720c */ /* 0x010fc60003f66270 */
[----:B------:R-:W4:Y:S01]  /*2030*/  LDL R62, [R1+0x20c] ;  /* 0x00020c00013e7983 */ /* 0x000f220000100800 */
[C---:B------:R-:W-:Y:S02]  /*2040*/  ISETP.GT.U32.AND P1, PT, R54.reuse, R50, PT ;  /* 0x000000323600720c */ /* 0x040fe40003f24070 */
[C---:B------:R-:W-:Y:S02]  /*2050*/  ISETP.GT.U32.AND P2, PT, R54.reuse, R48, PT ;  /* 0x000000303600720c */ /* 0x040fe40003f44070 */
[----:B------:R-:W-:-:S09]  /*2060*/  ISETP.GT.U32.AND P6, PT, R54, R46, PT ;  /* 0x0000002e3600720c */ /* 0x000fd20003fc4070 */
[--C-:B------:R-:W-:Y:S02]  /*2070*/  @!P1 IMAD.IADD R50, R50, 0x1, -R54.reuse ;  /* 0x0000000132329824 */ /* 0x100fe400078e0a36 */
[----:B------:R-:W-:Y:S02]  /*2080*/  @!P2 IMAD.IADD R48, R48, 0x1, -R54 ;  /* 0x000000013030a824 */ /* 0x000fe400078e0a36 */
[----:B------:R-:W-:Y:S01]  /*2090*/  @!P4 IMAD.MOV R50, RZ, RZ, -R50 ;  /* 0x000000ffff32c224 */ /* 0x000fe200078e0a32 */
[----:B------:R-:W-:Y:S01]  /*20a0*/  ISETP.GT.U32.AND P4, PT, R54, R43, PT ;  /* 0x0000002b3600720c */ /* 0x000fe20003f84070 */
[----:B------:R-:W-:Y:S01]  /*20b0*/  @!P6 IMAD.IADD R46, R46, 0x1, -R54 ;  /* 0x000000012e2ee824 */ /* 0x000fe200078e0a36 */
[C---:B------:R-:W-:Y:S02]  /*20c0*/  ISETP.GT.U32.AND P2, PT, R54.reuse, R42, PT ;  /* 0x0000002a3600720c */ /* 0x040fe40003f44070 */
[----:B------:R-:W-:Y:S02]  /*20d0*/  ISETP.GT.U32.AND P6, PT, R54, R40, PT ;  /* 0x000000283600720c */ /* 0x000fe40003fc4070 */
[----:B------:R-:W-:-:S02]  /*20e0*/  ISETP.GE.AND P5, PT, R97, RZ, PT ;  /* 0x000000ff6100720c */ /* 0x000fc40003fa6270 */
[----:B------:R-:W-:Y:S01]  /*20f0*/  ISETP.GT.U32.AND P1, PT, R54, R47, PT ;  /* 0x0000002f3600720c */ /* 0x000fe20003f24070 */
[----:B------:R-:W-:-:S04]  /*2100*/  @!P0 IMAD.MOV R46, RZ, RZ, -R46 ;  /* 0x000000ffff2e8224 */ /* 0x000fc800078e0a2e */
[--C-:B------:R-:W-:Y:S01]  /*2110*/  @!P4 IMAD.IADD R43, R43, 0x1, -R54.reuse ;  /* 0x000000012b2bc824 */ /* 0x100fe200078e0a36 */
[----:B------:R-:W-:Y:S01]  /*2120*/  ISETP.GT.U32.AND P4, PT, R54, R44, PT ;  /* 0x0000002c3600720c */ /* 0x000fe20003f84070 */
[--C-:B------:R-:W-:Y:S01]  /*2130*/  @!P2 IMAD.IADD R42, R42, 0x1, -R54.reuse ;  /* 0x000000012a2aa824 */ /* 0x100fe200078e0a36 */
[----:B------:R-:W-:Y:S01]  /*2140*/  ISETP.GT.U32.AND P2, PT, R54, R12, PT ;  /* 0x0000000c3600720c */ /* 0x000fe20003f44070 */
[----:B------:R-:W-:Y:S01]  /*2150*/  @!P6 IMAD.IADD R40, R40, 0x1, -R54 ;  /* 0x000000012828e824 */ /* 0x000fe200078e0a36 */
[----:B------:R-:W-:Y:S01]  /*2160*/  ISETP.GT.U32.AND P0, PT, R54, R39, PT ;  /* 0x000000273600720c */ /* 0x000fe20003f04070 */
[----:B------:R-:W-:-:S03]  /*2170*/  @!P5 IMAD.MOV R48, RZ, RZ, -R48 ;  /* 0x000000ffff30d224 */ /* 0x000fc600078e0a30 */
[C---:B------:R-:W-:Y:S01]  /*2180*/  ISETP.GT.U32.AND P5, PT, R54.reuse, R40, PT ;  /* 0x000000283600720c */ /* 0x040fe20003fa4070 */
[----:B------:R-:W-:Y:S01]  /*2190*/  @!P1 IMAD.IADD R47, R47, 0x1, -R54 ;  /* 0x000000012f2f9824 */ /* 0x000fe200078e0a36 */
[----:B------:R-:W-:-:S03]  /*21a0*/  ISETP.GT.U32.AND P1, PT, R54, R7, PT ;  /* 0x000000073600720c */ /* 0x000fc60003f24070 */
[--C-:B------:R-:W-:Y:S01]  /*21b0*/  @!P4 IMAD.IADD R44, R44, 0x1, -R54.reuse ;  /* 0x000000012c2cc824 */ /* 0x100fe200078e0a36 */
[----:B------:R-:W-:Y:S01]  /*21c0*/  ISETP.GT.U32.AND P4, PT, R54, R38, PT ;  /* 0x000000263600720c */ /* 0x000fe20003f84070 */
[--C-:B------:R-:W-:Y:S01]  /*21d0*/  @!P2 IMAD.IADD R12, R12, 0x1, -R54.reuse ;  /* 0x000000010c0ca824 */ /* 0x100fe200078e0a36 */
[----:B------:R-:W-:Y:S01]  /*21e0*/  ISETP.GT.U32.AND P2, PT, R54, R36, PT ;  /* 0x000000243600720c */ /* 0x000fe20003f44070 */
[----:B------:R-:W-:-:S04]  /*21f0*/  @!P0 IMAD.IADD R39, R39, 0x1, -R54 ;  /* 0x0000000127278824 */ /* 0x000fc800078e0a36 */
[--C-:B------:R-:W-:Y:S01]  /*2200*/  @!P5 IMAD.IADD R40, R40, 0x1, -R54.reuse ;  /* 0x000000012828d824 */ /* 0x100fe200078e0a36 */
[C---:B------:R-:W-:Y:S02]  /*2210*/  ISETP.GT.U32.AND P5, PT, R54.reuse, R32, PT ;  /* 0x000000203600720c */ /* 0x040fe40003fa4070 */
[----:B------:R-:W-:Y:S01]  /*2220*/  ISETP.GT.U32.AND P6, PT, R54, R42, PT ;  /* 0x0000002a3600720c */ /* 0x000fe20003fc4070 */
[--C-:B------:R-:W-:Y:S02]  /*2230*/  @!P1 IMAD.IADD R7, R7, 0x1, -R54.reuse ;  /* 0x0000000107079824 */ /* 0x100fe400078e0a36 */
[--C-:B------:R-:W-:Y:S01]  /*2240*/  @!P4 IMAD.IADD R38, R38, 0x1, -R54.reuse ;  /* 0x000000012626c824 */ /* 0x100fe200078e0a36 */
[----:B------:R-:W-:Y:S01]  /*2250*/  ISETP.GT.U32.AND P1, PT, R54, R43, PT ;  /* 0x0000002b3600720c */ /* 0x000fe20003f24070 */
[----:B------:R-:W-:Y:S02]  /*2260*/  @!P2 IMAD.IADD R36, R36, 0x1, -R54 ;  /* 0x000000012424a824 */ /* 0x000fe400078e0a36 */
[----:B------:R-:W-:-:S04]  /*2270*/  @!P3 IMAD.MOV R47, RZ, RZ, -R47 ;  /* 0x000000ffff2fb224 */ /* 0x000fc800078e0a2f */
[--C-:B------:R-:W-:Y:S01]  /*2280*/  @!P5 IMAD.IADD R32, R32, 0x1, -R54.reuse ;  /* 0x000000012020d824 */ /* 0x100fe200078e0a36 */
[C---:B------:R-:W-:Y:S02]  /*2290*/  ISETP.GT.U32.AND P5, PT, R54.reuse, R36, PT ;  /* 0x000000243600720c */ /* 0x040fe40003fa4070 */
[----:B------:R-:W-:Y:S01]  /*22a0*/  ISETP.GT.U32.AND P3, PT, R54, R7, PT ;  /* 0x000000073600720c */ /* 0x000fe20003f64070 */
[--C-:B------:R-:W-:Y:S01]  /*22b0*/  @!P6 IMAD.IADD R42, R42, 0x1, -R54.reuse ;  /* 0x000000012a2ae824 */ /* 0x100fe200078e0a36 */
[C---:B------:R-:W-:Y:S01]  /*22c0*/  ISETP.GT.U32.AND P6, PT, R54.reuse, R34, PT ;  /* 0x000000223600720c */ /* 0x040fe20003fc4070 */
[----:B------:R-:W-:Y:S01]  /*22d0*/  @!P1 IMAD.IADD R43, R43, 0x1, -R54 ;  /* 0x000000012b2b9824 */ /* 0x000fe200078e0a36 */
[----:B------:R-:W-:-:S07]  /*22e0*/  ISETP.GT.U32.AND P1, PT, R54, R35, PT ;  /* 0x000000233600720c */ /* 0x000fce0003f24070 */
[--C-:B------:R-:W-:Y:S01]  /*22f0*/  @!P5 IMAD.IADD R36, R36, 0x1, -R54.reuse ;  /* 0x000000012424d824 */ /* 0x100fe200078e0a36 */
[----:B------:R-:W-:Y:S01]  /*2300*/  ISETP.GT.U32.AND P5, PT, R54, R28, PT ;  /* 0x0000001c3600720c */ /* 0x000fe20003fa4070 */
[--C-:B------:R-:W-:Y:S02]  /*2310*/  @!P3 IMAD.IADD R7, R7, 0x1, -R54.reuse ;  /* 0x000000010707b824 */ /* 0x100fe400078e0a36 */
[--C-:B------:R-:W-:Y:S01]  /*2320*/  @!P6 IMAD.IADD R34, R34, 0x1, -R54.reuse ;  /* 0x000000012222e824 */ /* 0x100fe200078e0a36 */
[----:B------:R-:W-:Y:S01]  /*2330*/  ISETP.GE.AND P6, PT, R55, RZ, PT ;  /* 0x000000ff3700720c */ /* 0x000fe20003fc6270 */
[----:B------:R1:W-:Y:S01]  /*2340*/  STL [R1+0x3b8], R110 ;  /* 0x0003b86e01007387 */ /* 0x0003e20000100800 */
[----:B------:R-:W-:Y:S02]  /*2350*/  ISETP.GE.AND P3, PT, R59, RZ, PT ;  /* 0x000000ff3b00720c */ /* 0x000fe40003f66270 */
[----:B------:R-:W-:Y:S01]  /*2360*/  LOP3.LUT R59, R110, 0x1f0, RZ, 0xfc, !PT ;  /* 0x000001f06e3b7812 */ /* 0x000fe200078efcff */
[----:B------:R-:W-:Y:S01]  /*2370*/  @!P1 IMAD.IADD R35, R35, 0x1, -R54 ;  /* 0x0000000123239824 */ /* 0x000fe200078e0a36 */
[----:B------:R-:W-:-:S03]  /*2380*/  ISETP.GE.AND P1, PT, R64, RZ, PT ;  /* 0x000000ff4000720c */ /* 0x000fc60003f26270 */
[----:B------:R-:W-:Y:S01]  /*2390*/  STL [R1+0x230], R59 ;  /* 0x0002303b01007387 */ /* 0x000fe20000100800 */
[----:B------:R-:W-:-:S03]  /*23a0*/  @!P5 IMAD.IADD R28, R28, 0x1, -R54 ;  /* 0x000000011c1cd824 */ /* 0x000fc600078e0a36 */
[----:B------:R-:W4:Y:S01]  /*23b0*/  LDL.LU R64, [R1+0x424] ;  /* 0x0004240001407983 */ /* 0x000f220000300800 */
[----:B------:R-:W-:-:S03]  /*23c0*/  ISETP.GE.AND P5, PT, R124, RZ, PT ;  /* 0x000000ff7c00720c */ /* 0x000fc60003fa6270 */
[----:B------:R-:W4:Y:S01]  /*23d0*/  LDL.LU R55, [R1+0x420] ;  /* 0x0004200001377983 */ /* 0x000f220000300800 */
[----:B------:R-:W-:Y:S01]  /*23e0*/  @!P6 IMAD.MOV R40, RZ, RZ, -R40 ;  /* 0x000000ffff28e224 */ /* 0x000fe200078e0a28 */
[C---:B------:R-:W-:Y:S01]  /*23f0*/  ISETP.GT.U32.AND P6, PT, R54.reuse, R31, PT ;  /* 0x0000001f3600720c */ /* 0x040fe20003fc4070 */
[----:B------:R-:W-:Y:S01]  /*2400*/  @!P1 IMAD.MOV R7, RZ, RZ, -R7 ;  /* 0x000000ffff079224 */ /* 0x000fe200078e0a07 */
[C---:B------:R-:W-:Y:S01]  /*2410*/  ISETP.GT.U32.AND P1, PT, R54.reuse, R34, PT ;  /* 0x000000223600720c */ /* 0x040fe20003f24070 */
[----:B------:R-:W-:Y:S01]  /*2420*/  @!P3 IMAD.MOV R44, RZ, RZ, -R44 ;  /* 0x000000ffff2cb224 */ /* 0x000fe200078e0a2c */
[----:B------:R-:W-:-:S09]  /*2430*/  ISETP.GT.U32.AND P3, PT, R54, R39, PT ;  /* 0x000000273600720c */ /* 0x000fd20003f64070 */
[--C-:B------:R-:W-:Y:S01]  /*2440*/  @!P6 IMAD.IADD R31, R31, 0x1, -R54.reuse ;  /* 0x000000011f1fe824 */ /* 0x100fe200078e0a36 */
[----:B------:R-:W-:Y:S01]  /*2450*/  ISETP.GT.U32.AND P6, PT, R54, R24, PT ;  /* 0x000000183600720c */ /* 0x000fe20003fc4070 */
[--C-:B------:R-:W-:Y:S01]  /*2460*/  @!P1 IMAD.IADD R34, R34, 0x1, -R54.reuse ;  /* 0x0000000122229824 */ /* 0x100fe200078e0a36 */
[----:B------:R-:W-:Y:S01]  /*2470*/  ISETP.GT.U32.AND P1, PT, R54, R26, PT ;  /* 0x0000001a3600720c */ /* 0x000fe20003f24070 */
[----:B------:R-:W-:Y:S01]  /*2480*/  @!P3 IMAD.IADD R39, R39, 0x1, -R54 ;  /* 0x000000012727b824 */ /* 0x000fe200078e0a36 */
[----:B------:R-:W-:-:S09]  /*2490*/  ISETP.GE.AND P3, PT, R101, RZ, PT ;  /* 0x000000ff6500720c */ /* 0x000fd20003f66270 */
[--C-:B------:R-:W-:Y:S02]  /*24a0*/  @!P6 IMAD.IADD R24, R24, 0x1, -R54.reuse ;  /* 0x000000011818e824 */ /* 0x100fe400078e0a36 */
[----:B------:R-:W-:Y:S01]  /*24b0*/  @!P1 IMAD.IADD R26, R26, 0x1, -R54 ;  /* 0x000000011a1a9824 */ /* 0x000fe200078e0a36 */
[----:B------:R-:W-:Y:S01]  /*24c0*/  ISETP.GE.AND P1, PT, R108, RZ, PT ;  /* 0x000000ff6c00720c */ /* 0x000fe20003f26270 */
[----:B------:R-:W-:Y:S01]  /*24d0*/  @!P3 IMAD.MOV R39, RZ, RZ, -R39 ;  /* 0x000000ffff27b224 */ /* 0x000fe200078e0a27 */
[----:B------:R-:W-:Y:S02]  /*24e0*/  ISETP.GT.U32.AND P3, PT, R54, R31, PT ;  /* 0x0000001f3600720c */ /* 0x000fe40003f64070 */
[----:B--2---:R-:W-:-:S13]  /*24f0*/  ISETP.GE.AND P0, PT, R60, RZ, PT ;  /* 0x000000ff3c00720c */ /* 0x004fda0003f06270 */
[----:B------:R-:W-:Y:S01]  /*2500*/  @!P0 IMAD.MOV R12, RZ, RZ, -R12 ;  /* 0x000000ffff0c8224 */ /* 0x000fe200078e0a0c */
[----:B------:R-:W-:Y:S02]  /*2510*/  ISETP.GT.U32.AND P0, PT, R54, R38, PT ;  /* 0x000000263600720c */ /* 0x000fe40003f04070 */
[----:B---3--:R-:W-:-:S11]  /*2520*/  ISETP.GE.AND P2, PT, R63, RZ, PT ;  /* 0x000000ff3f00720c */ /* 0x008fd60003f46270 */
[----:B------:R-:W-:Y:S01]  /*2530*/  @!P0 IMAD.IADD R38, R38, 0x1, -R54 ;  /* 0x0000000126268824 */ /* 0x000fe200078e0a36 */
[C---:B------:R-:W-:Y:S01]  /*2540*/  ISETP.GT.U32.AND P0, PT, R54.reuse, R30, PT ;  /* 0x0000001e3600720c */ /* 0x040fe20003f04070 */
[----:B------:R-:W-:Y:S01]  /*2550*/  @!P2 IMAD.MOV R42, RZ, RZ, -R42 ;  /* 0x000000ffff2aa224 */ /* 0x000fe200078e0a2a */
[----:B------:R-:W-:-:S11]  /*2560*/  ISETP.GT.U32.AND P2, PT, R54, R32, PT ;  /* 0x000000203600720c */ /* 0x000fd60003f44070 */
[--C-:B------:R-:W-:Y:S01]  /*2570*/  @!P0 IMAD.IADD R30, R30, 0x1, -R54.reuse ;  /* 0x000000011e1e8824 */ /* 0x100fe200078e0a36 */
[----:B------:R-:W-:Y:S01]  /*2580*/  ISETP.GE.AND P0, PT, R0, RZ, PT ;  /* 0x000000ff0000720c */ /* 0x000fe20003f06270 */
[----:B------:R-:W-:Y:S01]  /*2590*/  @!P2 IMAD.IADD R32, R32, 0x1, -R54 ;  /* 0x000000012020a824 */ /* 0x000fe200078e0a36 */
[----:B------:R-:W-:Y:S02]  /*25a0*/  ISETP.GE.AND P2, PT, R56, RZ, PT ;  /* 0x000000ff3800720c */ /* 0x000fe40003f46270 */
[----:B----4-:R-:W-:Y:S01]  /*25b0*/  ISETP.GE.AND P4, PT, R62, RZ, PT ;  /* 0x000000ff3e00720c */ /* 0x010fe20003f86270 */
[----:B-1----:R-:W2:Y:S04]  /*25c0*/  LDL.LU R56, [R1+0x41c] ;  /* 0x00041c0001387983 */ /* 0x002ea80000300800 */
[----:B------:R-:W3:Y:S04]  /*25d0*/  LDL.LU R0, [R1+0x418] ;  /* 0x0004180001007983 */ /* 0x000ee80000300800 */
[----:B------:R-:W4:Y:S04]  /*25e0*/  LDL.LU R124, [R1+0x414] ;  /* 0x00041400017c7983 */ /* 0x000f280000300800 */
[----:B------:R-:W-:Y:S01]  /*25f0*/  @!P4 IMAD.MOV R43, RZ, RZ, -R43 ;  /* 0x000000ffff2bc224 */ /* 0x000fe200078e0a2b */
[----:B------:R-:W-:-:S13]  /*2600*/  ISETP.GT.U32.AND P4, PT, R54, R35, PT ;  /* 0x000000233600720c */ /* 0x000fda0003f84070 */
[----:B------:R-:W-:Y:S01]  /*2610*/  @!P4 IMAD.IADD R35, R35, 0x1, -R54 ;  /* 0x000000012323c824 */ /* 0x000fe200078e0a36 */
[----:B------:R-:W-:-:S03]  /*2620*/  ISETP.GT.U32.AND P4, PT, R54, R27, PT ;  /* 0x0000001b3600720c */ /* 0x000fc60003f84070 */
[----:B------:R-:W-:Y:S01]  /*2630*/  @!P5 IMAD.MOV R35, RZ, RZ, -R35 ;  /* 0x000000ffff23d224 */ /* 0x000fe200078e0a23 */
[----:B------:R-:W-:Y:S01]  /*2640*/  ISETP.GT.U32.AND P5, PT, R54, R24, PT ;  /* 0x000000183600720c */ /* 0x000fe20003fa4070 */
[----:B------:R-:W-:-:S08]  /*2650*/  @!P0 IMAD.MOV R36, RZ, RZ, -R36 ;  /* 0x000000ffff248224 */ /* 0x000fd000078e0a24 */
[--C-:B------:R-:W-:Y:S01]  /*2660*/  @!P4 IMAD.IADD R27, R27, 0x1, -R54.reuse ;  /* 0x000000011b1bc824 */ /* 0x100fe200078e0a36 */
[----:B------:R-:W-:Y:S02]  /*2670*/  ISETP.GE.AND P4, PT, R125, RZ, PT ;  /* 0x000000ff7d00720c */ /* 0x000fe40003f86270 */
[----:B------:R-:W-:Y:S01]  /*2680*/  ISETP.GT.U32.AND P0, PT, R54, R28, PT ;  /* 0x0000001c3600720c */ /* 0x000fe20003f04070 */
[----:B------:R-:W3:Y:S01]  /*2690*/  LDL.LU R125, [R1+0x410] ;  /* 0x00041000017d7983 */ /* 0x000ee20000300800 */
[----:B------:R-:W-:Y:S01]  /*26a0*/  @!P5 IMAD.IADD R24, R24, 0x1, -R54 ;  /* 0x000000011818d824 */ /* 0x000fe200078e0a36 */
[----:B------:R-:W-:Y:S02]  /*26b0*/  ISETP.GE.AND P5, PT, R109, RZ, PT ;  /* 0x000000ff6d00720c */ /* 0x000fe40003fa6270 */
[----:B------:R-:W3:Y:S01]  /*26c0*/  LDL.LU R108, [R1+0x40c] ;  /* 0x00040c00016c7983 */ /* 0x000ee20000300800 */
[----:B------:R-:W-:-:S03]  /*26d0*/  ISETP.GT.U32.AND P6, PT, R54, R27, PT ;  /* 0x0000001b3600720c */ /* 0x000fc60003fc4070 */
[----:B------:R-:W3:Y:S02]  /*26e0*/  LDL.LU R109, [R1+0x408] ;  /* 0x00040800016d7983 */ /* 0x000ee40000300800 */
[----:B------:R-:W-:Y:S01]  /*26f0*/  @!P4 IMAD.MOV R34, RZ, RZ, -R34 ;  /* 0x000000ffff22c224 */ /* 0x000fe200078e0a22 */
[C---:B------:R-:W-:Y:S01]  /*2700*/  ISETP.GT.U32.AND P4, PT, R54.reuse, R26, PT ;  /* 0x0000001a3600720c */ /* 0x040fe20003f84070 */
[----:B------:R-:W-:Y:S01]  /*2710*/  @!P2 IMAD.MOV R38, RZ, RZ, -R38 ;  /* 0x000000ffff26a224 */ /* 0x000fe200078e0a26 */
[----:B------:R-:W-:Y:S01]  /*2720*/  ISETP.GT.U32.AND P2, PT, R54, R30, PT ;  /* 0x0000001e3600720c */ /* 0x000fe20003f44070 */
[----:B------:R-:W-:Y:S01]  /*2730*/  @!P0 IMAD.IADD R28, R28, 0x1, -R54 ;  /* 0x000000011c1c8824 */ /* 0x000fe200078e0a36 */
[C---:B------:R-:W-:Y:S01]  /*2740*/  ISETP.GT.U32.AND P0, PT, R54.reuse, R19, PT ;  /* 0x000000133600720c */ /* 0x040fe20003f04070 */
[----:B------:R-:W-:Y:S01]  /*2750*/  @!P1 IMAD.MOV R32, RZ, RZ, -R32 ;  /* 0x000000ffff209224 */ /* 0x000fe200078e0a20 */
[C---:B------:R-:W-:Y:S01]  /*2760*/  ISETP.GT.U32.AND P1, PT, R54.reuse, R23, PT ;  /* 0x000000173600720c */ /* 0x040fe20003f24070 */
[--C-:B------:R-:W-:Y:S01]  /*2770*/  @!P3 IMAD.IADD R31, R31, 0x1, -R54.reuse ;  /* 0x000000011f1fb824 */ /* 0x100fe200078e0a36 */
[----:B------:R-:W-:Y:S01]  /*2780*/  ISETP.GT.U32.AND P3, PT, R54, R22, PT ;  /* 0x000000163600720c */ /* 0x000fe20003f64070 */
[----:B------:R-:W-:-:S04]  /*2790*/  @!P6 IMAD.IADD R27, R27, 0x1, -R54 ;  /* 0x000000011b1be824 */ /* 0x000fc800078e0a36 */
[--C-:B------:R-:W-:Y:S01]  /*27a0*/  @!P4 IMAD.IADD R26, R26, 0x1, -R54.reuse ;  /* 0x000000011a1ac824 */ /* 0x100fe200078e0a36 */
[----:B------:R-:W-:Y:S01]  /*27b0*/  ISETP.GT.U32.AND P4, PT, R54, R16, PT ;  /* 0x000000103600720c */ /* 0x000fe20003f84070 */
[--C-:B------:R-:W-:Y:S01]  /*27c0*/  @!P2 IMAD.IADD R30, R30, 0x1, -R54.reuse ;  /* 0x000000011e1ea824 */ /* 0x100fe200078e0a36 */
[C---:B------:R-:W-:Y:S01]  /*27d0*/  ISETP.GT.U32.AND P6, PT, R54.reuse, R18, PT ;  /* 0x000000123600720c */ /* 0x040fe20003fc4070 */
[--C-:B------:R-:W-:Y:S01]  /*27e0*/  @!P0 IMAD.IADD R19, R19, 0x1, -R54.reuse ;  /* 0x0000000113138824 */ /* 0x100fe200078e0a36 */
[----:B------:R-:W-:Y:S01]  /*27f0*/  ISETP.GT.U32.AND P2, PT, R54, R20, PT ;  /* 0x000000143600720c */ /* 0x000fe20003f44070 */
[--C-:B------:R-:W-:Y:S01]  /*2800*/  @!P1 IMAD.IADD R23, R23, 0x1, -R54.reuse ;  /* 0x0000000117179824 */ /* 0x100fe200078e0a36 */
[----:B------:R-:W-:Y:S01]  /*2810*/  ISETP.GE.AND P0, PT, R120, RZ, PT ;  /* 0x000000ff7800720c */ /* 0x000fe20003f06270 */
[----:B------:R-:W-:Y:S01]  /*2820*/  @!P3 IMAD.IADD R22, R22, 0x1, -R54 ;  /* 0x000000011616b824 */ /* 0x000fe200078e0a36 */
[----:B------:R-:W-:Y:S02]  /*2830*/  ISETP.GE.AND P1, PT, R123, RZ, PT ;  /* 0x000000ff7b00720c */ /* 0x000fe40003f26270 */
[----:B------:R-:W-:-:S03]  /*2840*/  ISETP.GE.AND P3, PT, R122, RZ, PT ;  /* 0x000000ff7a00720c */ /* 0x000fc60003f66270 */
[--C-:B------:R-:W-:Y:S01]  /*2850*/  @!P4 IMAD.IADD R16, R16, 0x1, -R54.reuse ;  /* 0x000000011010c824 */ /* 0x100fe200078e0a36 */
[----:B------:R-:W-:Y:S01]  /*2860*/  ISETP.GT.U32.AND P4, PT, R54, R23, PT ;  /* 0x000000173600720c */ /* 0x000fe20003f84070 */
[--C-:B------:R-:W-:Y:S02]  /*2870*/  @!P6 IMAD.IADD R18, R18, 0x1, -R54.reuse ;  /* 0x000000011212e824 */ /* 0x100fe400078e0a36 */
[----:B------:R-:W-:Y:S01]  /*2880*/  @!P2 IMAD.IADD R20, R20, 0x1, -R54 ;  /* 0x000000011414a824 */ /* 0x000fe200078e0a36 */
[----:B------:R-:W-:Y:S01]  /*2890*/  ISETP.GE.AND P2, PT, R121, RZ, PT ;  /* 0x000000ff7900720c */ /* 0x000fe20003f46270 */
[----:B------:R-:W-:Y:S01]  /*28a0*/  @!P0 IMAD.MOV R26, RZ, RZ, -R26 ;  /* 0x000000ffff1a8224 */ /* 0x000fe200078e0a1a */
[C---:B------:R-:W-:Y:S01]  /*28b0*/  ISETP.GT.U32.AND P0, PT, R54.reuse, R18, PT ;  /* 0x000000123600720c */ /* 0x040fe20003f04070 */
[----:B------:R-:W-:Y:S01]  /*28c0*/  @!P1 IMAD.MOV R30, RZ, RZ, -R30 ;  /* 0x000000ffff1e9224 */ /* 0x000fe200078e0a1e */
[C---:B------:R-:W-:Y:S01]  /*28d0*/  ISETP.GT.U32.AND P1, PT, R54.reuse, R22, PT ;  /* 0x000000163600720c */ /* 0x040fe20003f24070 */
[----:B------:R-:W-:Y:S01]  /*28e0*/  @!P3 IMAD.MOV R28, RZ, RZ, -R28 ;  /* 0x000000ffff1cb224 */ /* 0x000fe200078e0a1c */
[----:B------:R-:W-:-:S02]  /*28f0*/  ISETP.GT.U32.AND P3, PT, R54, R20, PT ;  /* 0x000000143600720c */ /* 0x000fc40003f64070 */
[----:B------:R-:W-:Y:S01]  /*2900*/  ISETP.GE.AND P6, PT, R119, RZ, PT ;  /* 0x000000ff7700720c */ /* 0x000fe20003fc6270 */
[----:B------:R-:W-:Y:S01]  /*2910*/  @!P4 IMAD.IADD R23, R23, 0x1, -R54 ;  /* 0x000000011717c824 */ /* 0x000fe200078e0a36 */
[----:B------:R-:W-:-:S03]  /*2920*/  ISETP.GT.U32.AND P4, PT, R54, R14, PT ;  /* 0x0000000e3600720c */ /* 0x000fc60003f84070 */
[----:B------:R-:W-:Y:S01]  /*2930*/  @!P2 IMAD.MOV R27, RZ, RZ, -R27 ;  /* 0x000000ffff1ba224 */ /* 0x000fe200078e0a1b */
[----:B------:R-:W-:Y:S01]  /*2940*/  ISETP.GT.U32.AND P2, PT, R54, R19, PT ;  /* 0x000000133600720c */ /* 0x000fe20003f44070 */
[--C-:B------:R-:W-:Y:S01]  /*2950*/  @!P0 IMAD.IADD R18, R18, 0x1, -R54.reuse ;  /* 0x0000000112128824 */ /* 0x100fe200078e0a36 */
[----:B------:R-:W-:Y:S01]  /*2960*/  ISETP.GT.U32.AND P0, PT, R54, R6, PT ;  /* 0x000000063600720c */ /* 0x000fe20003f04070 */
[--C-:B------:R-:W-:Y:S01]  /*2970*/  @!P1 IMAD.IADD R22, R22, 0x1, -R54.reuse ;  /* 0x0000000116169824 */ /* 0x100fe200078e0a36 */
[----:B------:R-:W-:Y:S01]  /*2980*/  ISETP.GT.U32.AND P1, PT, R54, R11, PT ;  /* 0x0000000b3600720c */ /* 0x000fe20003f24070 */
[----:B------:R-:W-:Y:S01]  /*2990*/  @!P3 IMAD.IADD R20, R20, 0x1, -R54 ;  /* 0x000000011414b824 */ /* 0x000fe200078e0a36 */
[C---:B------:R-:W-:Y:S01]  /*29a0*/  ISETP.GT.U32.AND P3, PT, R54.reuse, R10, PT ;  /* 0x0000000a3600720c */ /* 0x040fe20003f64070 */
[----:B------:R-:W-:Y:S01]  /*29b0*/  @!P5 IMAD.MOV R31, RZ, RZ, -R31 ;  /* 0x000000ffff1fd224 */ /* 0x000fe200078e0a1f */
[C---:B------:R-:W-:Y:S01]  /*29c0*/  ISETP.GT.U32.AND P5, PT, R54.reuse, R16, PT ;  /* 0x000000103600720c */ /* 0x040fe20003fa4070 */
[----:B------:R-:W-:Y:S01]  /*29d0*/  @!P6 IMAD.MOV R24, RZ, RZ, -R24 ;  /* 0x000000ffff18e224 */ /* 0x000fe200078e0a18 */
[----:B------:R-:W-:Y:S01]  /*29e0*/  ISETP.GT.U32.AND P6, PT, R54, R15, PT ;  /* 0x0000000f3600720c */ /* 0x000fe20003fc4070 */
[--C-:B------:R-:W-:Y:S01]  /*29f0*/  @!P4 IMAD.IADD R14, R14, 0x1, -R54.reuse ;  /* 0x000000010e0ec824 */ /* 0x100fe200078e0a36 */
[----:B------:R-:W-:Y:S01]  /*2a00*/  ISETP.GE.AND P4, PT, R117, RZ, PT ;  /* 0x000000ff7500720c */ /* 0x000fe20003f86270 */
[--C-:B------:R-:W-:Y:S01]  /*2a10*/  @!P2 IMAD.IADD R19, R19, 0x1, -R54.reuse ;  /* 0x000000011313a824 */ /* 0x100fe200078e0a36 */
[----:B------:R-:W-:Y:S01]  /*2a20*/  ISETP.GT.U32.AND P2, PT, R54, R8, PT ;  /* 0x000000083600720c */ /* 0x000fe20003f44070 */
[--C-:B------:R-:W-:Y:S01]  /*2a30*/  @!P0 IMAD.IADD R6, R6, 0x1, -R54.reuse ;  /* 0x0000000106068824 */ /* 0x100fe200078e0a36 */
[----:B------:R-:W-:Y:S01]  /*2a40*/  ISETP.GE.AND P0, PT, R113, RZ, PT ;  /* 0x000000ff7100720c */ /* 0x000fe20003f06270 */
[--C-:B------:R-:W-:Y:S01]  /*2a50*/  @!P1 IMAD.IADD R11, R11, 0x1, -R54.reuse ;  /* 0x000000010b0b9824 */ /* 0x100fe200078e0a36 */
[----:B------:R-:W-:Y:S01]  /*2a60*/  ISETP.GE.AND P1, PT, R116, RZ, PT ;  /* 0x000000ff7400720c */ /* 0x000fe20003f26270 */
[--C-:B------:R-:W-:Y:S01]  /*2a70*/  @!P3 IMAD.IADD R10, R10, 0x1, -R54.reuse ;  /* 0x000000010a0ab824 */ /* 0x100fe200078e0a36 */
[----:B------:R-:W-:Y:S01]  /*2a80*/  ISETP.GE.AND P3, PT, R115, RZ, PT ;  /* 0x000000ff7300720c */ /* 0x000fe20003f66270 */
[--C-:B------:R-:W-:Y:S01]  /*2a90*/  @!P5 IMAD.IADD R16, R16, 0x1, -R54.reuse ;  /* 0x000000011010d824 */ /* 0x100fe200078e0a36 */
[----:B------:R-:W-:Y:S01]  /*2aa0*/  ISETP.GT.U32.AND P5, PT, R54, R4, PT ;  /* 0x000000043600720c */ /* 0x000fe20003fa4070 */
[----:B------:R-:W-:Y:S01]  /*2ab0*/  @!P6 IMAD.IADD R15, R15, 0x1, -R54 ;  /* 0x000000010f0fe824 */ /* 0x000fe200078e0a36 */
[----:B------:R-:W-:Y:S01]  /*2ac0*/  ISETP.GE.AND P6, PT, R118, RZ, PT ;  /* 0x000000ff7600720c */ /* 0x000fe20003fc6270 */
[----:B------:R-:W-:Y:S01]  /*2ad0*/  @!P4 IMAD.MOV R22, RZ, RZ, -R22 ;  /* 0x000000ffff16c224 */ /* 0x000fe200078e0a16 */
[----:B------:R-:W-:Y:S01]  /*2ae0*/  ISETP.GT.U32.AND P4, PT, R54, R14, PT ;  /* 0x0000000e3600720c */ /* 0x000fe20003f84070 */
[----:B------:R-:W-:Y:S01]  /*2af0*/  @!P2 IMAD.IADD R8, R8, 0x1, -R54 ;  /* 0x000000010808a824 */ /* 0x000fe200078e0a36 */
[----:B------:R-:W-:Y:S01]  /*2b00*/  ISETP.GE.AND P2, PT, R114, RZ, PT ;  /* 0x000000ff7200720c */ /* 0x000fe20003f46270 */
[----:B------:R-:W-:Y:S01]  /*2b10*/  @!P0 IMAD.MOV R16, RZ, RZ, -R16 ;  /* 0x000000ffff108224 */ /* 0x000fe200078e0a10 */
[C---:B------:R-:W-:Y:S01]  /*2b20*/  ISETP.GT.U32.AND P0, PT, R54.reuse, R6, PT ;  /* 0x000000063600720c */ /* 0x040fe20003f04070 */
[----:B------:R-:W-:Y:S01]  /*2b30*/  @!P1 IMAD.MOV R20, RZ, RZ, -R20 ;  /* 0x000000ffff149224 */ /* 0x000fe200078e0a14 */
[C---:B------:R-:W-:Y:S01]  /*2b40*/  ISETP.GT.U32.AND P1, PT, R54.reuse, R11, PT ;  /* 0x0000000b3600720c */ /* 0x040fe20003f24070 */
[----:B------:R-:W-:Y:S01]  /*2b50*/  @!P3 IMAD.MOV R19, RZ, RZ, -R19 ;  /* 0x000000ffff13b224 */ /* 0x000fe200078e0a13 */
[----:B------:R-:W-:Y:S01]  /*2b60*/  ISETP.GT.U32.AND P3, PT, R54, R10, PT ;  /* 0x0000000a3600720c */ /* 0x000fe20003f64070 */
[----:B------:R-:W-:-:S02]  /*2b70*/  @!P5 IMAD.IADD R4, R4, 0x1, -R54 ;  /* 0x000000010404d824 */ /* 0x000fc400078e0a36 */
[----:B------:R-:W-:Y:S01]  /*2b80*/  @!P6 IMAD.MOV R23, RZ, RZ, -R23 ;  /* 0x000000ffff17e224 */ /* 0x000fe200078e0a17 */
[----:B------:R-:W-:Y:S01]  /*2b90*/  ISETP.GT.U32.AND P6, PT, R54, R15, PT ;  /* 0x0000000f3600720c */ /* 0x000fe20003fc4070 */
[----:B------:R-:W-:Y:S01]  /*2ba0*/  @!P4 IMAD.IADD R14, R14, 0x1, -R54 ;  /* 0x000000010e0ec824 */ /* 0x000fe200078e0a36 */
[C---:B------:R-:W-:Y:S01]  /*2bb0*/  ISETP.GT.U32.AND P4, PT, R54.reuse, R3, PT ;  /* 0x000000033600720c */ /* 0x040fe20003f84070 */
[----:B------:R-:W-:Y:S01]  /*2bc0*/  @!P2 IMAD.MOV R18, RZ, RZ, -R18 ;  /* 0x000000ffff12a224 */ /* 0x000fe200078e0a12 */
[----:B------:R-:W-:Y:S01]  /*2bd0*/  ISETP.GT.U32.AND P5, PT, R54, R4, PT ;  /* 0x000000043600720c */ /* 0x000fe20003fa4070 */
[--C-:B------:R-:W-:Y:S01]  /*2be0*/  @!P0 IMAD.IADD R6, R6, 0x1, -R54.reuse ;  /* 0x0000000106068824 */ /* 0x100fe200078e0a36 */
[C---:B------:R-:W-:Y:S01]  /*2bf0*/  ISETP.GT.U32.AND P2, PT, R54.reuse, R8, PT ;  /* 0x000000083600720c */ /* 0x040fe20003f44070 */
[--C-:B------:R-:W-:Y:S01]  /*2c00*/  @!P1 IMAD.IADD R11, R11, 0x1, -R54.reuse ;  /* 0x000000010b0b9824 */ /* 0x100fe200078e0a36 */
[----:B------:R-:W-:Y:S01]  /*2c10*/  ISETP.GT.U32.AND P0, PT, R54, R17, PT ;  /* 0x000000113600720c */ /* 0x000fe20003f04070 */
[----:B------:R-:W-:Y:S01]  /*2c20*/  @!P3 IMAD.IADD R10, R10, 0x1, -R54 ;  /* 0x000000010a0ab824 */ /* 0x000fe200078e0a36 */
[----:B------:R-:W-:-:S02]  /*2c30*/  ISETP.GT.U32.AND P1, PT, R54, R5, PT ;  /* 0x000000053600720c */ /* 0x000fc40003f24070 */
[C---:B------:R-:W-:Y:S01]  /*2c40*/  ISETP.GT.U32.AND P3, PT, R54.reuse, R9, PT ;  /* 0x000000093600720c */ /* 0x040fe20003f64070 */
[--C-:B------:R-:W-:Y:S01]  /*2c50*/  @!P6 IMAD.IADD R15, R15, 0x1, -R54.reuse ;  /* 0x000000010f0fe824 */ /* 0x100fe200078e0a36 */
[----:B------:R-:W-:Y:S01]  /*2c60*/  ISETP.GT.U32.AND P6, PT, R54, R2, PT ;  /* 0x000000023600720c */ /* 0x000fe20003fc4070 */
[--C-:B------:R-:W-:Y:S01]  /*2c70*/  @!P4 IMAD.IADD R3, R3, 0x1, -R54.reuse ;  /* 0x000000010303c824 */ /* 0x100fe200078e0a36 */
[----:B------:R-:W-:Y:S01]  /*2c80*/  ISETP.GE.AND P4, PT, R111, RZ, PT ;  /* 0x000000ff6f00720c */ /* 0x000fe20003f86270 */
[--C-:B------:R-:W-:Y:S01]  /*2c90*/  @!P5 IMAD.IADD R4, R4, 0x1, -R54.reuse ;  /* 0x000000010404d824 */ /* 0x100fe200078e0a36 */
[----:B------:R-:W-:Y:S01]  /*2ca0*/  ISETP.GT.U32.AND P5, PT, R54, R21, PT ;  /* 0x000000153600720c */ /* 0x000fe20003fa4070 */
        /* <DEDUP_REMOVED lines=8> */
[----:B------:R-:W-:-:S02]  /*2d30*/  @!P6 IMAD.IADD R2, R2, 0x1, -R54 ;  /* 0x000000010202e824 */ /* 0x000fc400078e0a36 */
[----:B------:R-:W-:Y:S01]  /*2d40*/  @!P4 IMAD.MOV R14, RZ, RZ, -R14 ;  /* 0x000000ffff0ec224 */ /* 0x000fe200078e0a0e */
[----:B------:R-:W-:Y:S01]  /*2d50*/  ISETP.GT.U32.AND P4, PT, R54, R3, PT ;  /* 0x000000033600720c */ /* 0x000fe20003f84070 */
[--C-:B------:R-:W-:Y:S01]  /*2d60*/  @!P5 IMAD.IADD R21, R21, 0x1, -R54.reuse ;  /* 0x000000011515d824 */ /* 0x100fe200078e0a36 */
[----:B------:R-:W-:Y:S01]  /*2d70*/  ISETP.GE.AND P6, PT, R112, RZ, PT ;  /* 0x000000ff7000720c */ /* 0x000fe20003fc6270 */
[----:B------:R-:W-:Y:S01]  /*2d80*/  @!P2 IMAD.IADD R13, R13, 0x1, -R54 ;  /* 0x000000010d0da824 */ /* 0x000fe200078e0a36 */
[----:B------:R-:W-:Y:S01]  /*2d90*/  ISETP.GT.U32.AND P5, PT, R54, R2, PT ;  /* 0x000000023600720c */ /* 0x000fe20003fa4070 */
[----:B------:R-:W-:Y:S01]  /*2da0*/  @!P0 IMAD.MOV R6, RZ, RZ, -R6 ;  /* 0x000000ffff068224 */ /* 0x000fe200078e0a06 */
[----:B------:R-:W-:Y:S01]  /*2db0*/  ISETP.GE.AND P2, PT, R104, RZ, PT ;  /* 0x000000ff6800720c */ /* 0x000fe20003f46270 */
[----:B------:R-:W-:Y:S01]  /*2dc0*/  @!P1 IMAD.MOV R11, RZ, RZ, -R11 ;  /* 0x000000ffff0b9224 */ /* 0x000fe200078e0a0b */
[C---:B------:R-:W-:Y:S01]  /*2dd0*/  ISETP.GT.U32.AND P0, PT, R54.reuse, R17, PT ;  /* 0x000000113600720c */ /* 0x040fe20003f04070 */
[----:B------:R-:W-:Y:S01]  /*2de0*/  @!P3 IMAD.MOV R10, RZ, RZ, -R10 ;  /* 0x000000ffff0ab224 */ /* 0x000fe200078e0a0a */
[----:B------:R-:W-:-:S02]  /*2df0*/  ISETP.GT.U32.AND P1, PT, R54, R5, PT ;  /* 0x000000053600720c */ /* 0x000fc40003f24070 */
[C---:B------:R-:W-:Y:S01]  /*2e00*/  ISETP.GT.U32.AND P3, PT, R54.reuse, R9, PT ;  /* 0x000000093600720c */ /* 0x040fe20003f64070 */
[--C-:B------:R-:W-:Y:S01]  /*2e10*/  @!P4 IMAD.IADD R3, R3, 0x1, -R54.reuse ;  /* 0x000000010303c824 */ /* 0x100fe200078e0a36 */
        /* <DEDUP_REMOVED lines=8> */
[C---:B------:R-:W-:Y:S01]  /*2ea0*/  ISETP.GT.U32.AND P0, PT, R54.reuse, R45, PT ;  /* 0x0000002d3600720c */ /* 0x040fe20003f04070 */
[--C-:B------:R-:W-:Y:S01]  /*2eb0*/  @!P1 IMAD.IADD R5, R5, 0x1, -R54.reuse ;  /* 0x0000000105059824 */ /* 0x100fe200078e0a36 */
        /* <DEDUP_REMOVED lines=15> */
[----:B------:R-:W-:Y:S01]  /*2fb0*/  @!P3 IMAD.IADD R37, R37, 0x1, -R54 ;  /* 0x000000012525b824 */ /* 0x000fe200078e0a36 */
[----:B------:R-:W-:Y:S01]  /*2fc0*/  ISETP.GE.AND P3, PT, R98, RZ, PT ;  /* 0x000000ff6200720c */ /* 0x000fe20003f66270 */
[----:B------:R-:W-:Y:S01]  /*2fd0*/  @!P4 IMAD.MOV R2, RZ, RZ, -R2 ;  /* 0x000000ffff02c224 */ /* 0x000fe200078e0a02 */
[----:B------:R-:W-:Y:S01]  /*2fe0*/  ISETP.GT.U32.AND P4, PT, R54, R29, PT ;  /* 0x0000001d3600720c */ /* 0x000fe20003f84070 */
[----:B------:R-:W-:-:S02]  /*2ff0*/  @!P6 IMAD.IADD R49, R49, 0x1, -R54 ;  /* 0x000000013131e824 */ /* 0x000fc400078e0a36 */
[----:B------:R-:W-:Y:S01]  /*3000*/  @!P5 IMAD.MOV R4, RZ, RZ, -R4 ;  /* 0x000000ffff04d224 */ /* 0x000fe200078e0a04 */
[----:B------:R-:W-:Y:S01]  /*3010*/  ISETP.GT.U32.AND P5, PT, R54, R25, PT ;  /* 0x000000193600720c */ /* 0x000fe20003fa4070 */
[--C-:B------:R-:W-:Y:S01]  /*3020*/  @!P2 IMAD.IADD R41, R41, 0x1, -R54.reuse ;  /* 0x000000012929a824 */ /* 0x100fe200078e0a36 */
[----:B------:R-:W-:Y:S01]  /*3030*/  ISETP.GE.AND P2, PT, R96, RZ, PT ;  /* 0x000000ff6000720c */ /* 0x000fe20003f46270 */
[----:B------:R-:W-:Y:S01]  /*3040*/  @!P0 IMAD.MOV R13, RZ, RZ, -R13 ;  /* 0x000000ffff0d8224 */ /* 0x000fe200078e0a0d */
[C---:B------:R-:W-:Y:S01]  /*3050*/  ISETP.GT.U32.AND P0, PT, R54.reuse, R49, PT ;  /* 0x000000313600720c */ /* 0x040fe20003f04070 */
[----:B------:R-:W-:Y:S01]  /*3060*/  @!P1 IMAD.MOV R3, RZ, RZ, -R3 ;  /* 0x000000ffff039224 */ /* 0x000fe200078e0a03 */
[C---:B------:R-:W-:Y:S01]  /*3070*/  ISETP.GT.U32.AND P1, PT, R54.reuse, R33, PT ;  /* 0x000000213600720c */ /* 0x040fe20003f24070 */
[----:B------:R-:W-:Y:S01]  /*3080*/  @!P3 IMAD.MOV R5, RZ, RZ, -R5 ;  /* 0x000000ffff05b224 */ /* 0x000fe200078e0a05 */
[C---:B------:R-:W-:Y:S01]  /*3090*/  ISETP.GT.U32.AND P3, PT, R54.reuse, R37, PT ;  /* 0x000000253600720c */ /* 0x040fe20003f64070 */
[----:B------:R-:W-:Y:S01]  /*30a0*/  @!P4 IMAD.IADD R29, R29, 0x1, -R54 ;  /* 0x000000011d1dc824 */ /* 0x000fe200078e0a36 */
[----:B------:R-:W-:-:S03]  /*30b0*/  ISETP.GT.U32.AND P4, PT, R54, R57, PT ;  /* 0x000000393600720c */ /* 0x000fc60003f84070 */
[--C-:B------:R-:W-:Y:S01]  /*30c0*/  @!P5 IMAD.IADD R25, R25, 0x1, -R54.reuse ;  /* 0x000000011919d824 */ /* 0x100fe200078e0a36 */
[C---:B------:R-:W-:Y:S01]  /*30d0*/  ISETP.GT.U32.AND P5, PT, R54.reuse, R53, PT ;  /* 0x000000353600720c */ /* 0x040fe20003fa4070 */
[----:B------:R-:W-:Y:S01]  /*30e0*/  @!P2 IMAD.MOV R9, RZ, RZ, -R9 ;  /* 0x000000ffff09a224 */ /* 0x000fe200078e0a09 */
[----:B------:R-:W-:Y:S01]  /*30f0*/  ISETP.GT.U32.AND P2, PT, R54, R41, PT ;  /* 0x000000293600720c */ /* 0x000fe20003f44070 */
[--C-:B------:R-:W-:Y:S01]  /*3100*/  @!P0 IMAD.IADD R49, R49, 0x1, -R54.reuse ;  /* 0x0000000131318824 */ /* 0x100fe200078e0a36 */
[----:B------:R-:W-:Y:S01]  /*3110*/  ISETP.GE.AND P0, PT, R94, RZ, PT ;  /* 0x000000ff5e00720c */ /* 0x000fe20003f06270 */
[--C-:B------:R-:W-:Y:S01]  /*3120*/  @!P1 IMAD.IADD R33, R33, 0x1, -R54.reuse ;  /* 0x0000000121219824 */ /* 0x100fe200078e0a36 */
[C---:B------:R-:W-:Y:S01]  /*3130*/  ISETP.GT.U32.AND P1, PT, R54.reuse, R61, PT ;  /* 0x0000003d3600720c */ /* 0x040fe20003f24070 */
[--C-:B------:R-:W-:Y:S01]  /*3140*/  @!P3 IMAD.IADD R37, R37, 0x1, -R54.reuse ;  /* 0x000000012525b824 */ /* 0x100fe200078e0a36 */
[----:B------:R-:W-:Y:S01]  /*3150*/  ISETP.GT.U32.AND P3, PT, R54, R65, PT ;  /* 0x000000413600720c */ /* 0x000fe20003f64070 */
[----:B------:R-:W-:Y:S01]  /*3160*/  @!P4 IMAD.IADD R57, R57, 0x1, -R54 ;  /* 0x000000013939c824 */ /* 0x000fe200078e0a36 */
[----:B------:R-:W-:-:S02]  /*3170*/  ISETP.GE.AND P4, PT, R91, RZ, PT ;  /* 0x000000ff5b00720c */ /* 0x000fc40003f86270 */
[C---:B------:R-:W-:Y:S01]  /*3180*/  ISETP.GT.U32.AND P6, PT, R54.reuse, R45, PT ;  /* 0x0000002d3600720c */ /* 0x040fe20003fc4070 */
[--C-:B------:R-:W-:Y:S02]  /*3190*/  @!P5 IMAD.IADD R53, R53, 0x1, -R54.reuse ;  /* 0x000000013535d824 */ /* 0x100fe400078e0a36 */
[--C-:B------:R-:W-:Y:S01]  /*31a0*/  @!P2 IMAD.IADD R41, R41, 0x1, -R54.reuse ;  /* 0x000000012929a824 */ /* 0x100fe200078e0a36 */
[C---:B------:R-:W-:Y:S01]  /*31b0*/  ISETP.GT.U32.AND P2, PT, R54.reuse, R69, PT ;  /* 0x000000453600720c */ /* 0x040fe20003f44070 */
[----:B------:R-:W-:Y:S01]  /*31c0*/  @!P0 IMAD.MOV R17, RZ, RZ, -R17 ;  /* 0x000000ffff118224 */ /* 0x000fe200078e0a11 */
[----:B------:R-:W-:Y:S01]  /*31d0*/  ISETP.GT.U32.AND P0, PT, R54, R53, PT ;  /* 0x000000353600720c */ /* 0x000fe20003f04070 */
[--C-:B------:R-:W-:Y:S01]  /*31e0*/  @!P1 IMAD.IADD R61, R61, 0x1, -R54.reuse ;  /* 0x000000013d3d9824 */ /* 0x100fe200078e0a36 */
[----:B------:R-:W-:Y:S01]  /*31f0*/  ISETP.GE.AND P1, PT, R90, RZ, PT ;  /* 0x000000ff5a00720c */ /* 0x000fe20003f26270 */
[----:B------:R-:W-:Y:S02]  /*3200*/  @!P3 IMAD.IADD R65, R65, 0x1, -R54 ;  /* 0x000000014141b824 */ /* 0x000fe400078e0a36 */
[----:B------:R-:W-:-:S02]  /*3210*/  @!P4 IMAD.MOV R25, RZ, RZ, -R25 ;  /* 0x000000ffff19c224 */ /* 0x000fc400078e0a19 */
[----:B------:R-:W-:Y:S01]  /*3220*/  @!P6 IMAD.IADD R45, R45, 0x1, -R54 ;  /* 0x000000012d2de824 */ /* 0x000fe200078e0a36 */
[C---:B------:R-:W-:Y:S01]  /*3230*/  ISETP.GT.U32.AND P4, PT, R54.reuse, R65, PT ;  /* 0x000000413600720c */ /* 0x040fe20003f84070 */
[----:B------:R-:W-:Y:S01]  /*3240*/  IMAD.MOV R58, RZ, RZ, -R58 ;  /* 0x000000ffff3a7224 */ /* 0x000fe200078e0a3a */
[C---:B------:R-:W-:Y:S02]  /*3250*/  ISETP.GT.U32.AND P6, PT, R54.reuse, R73, PT ;  /* 0x000000493600720c */ /* 0x040fe40003fc4070 */
[----:B------:R-:W-:Y:S01]  /*3260*/  IABS R97, R67 ;  /* 0x0000004300617213 */ /* 0x000fe20000000000 */
[--C-:B------:R-:W-:Y:S01]  /*3270*/  @!P2 IMAD.IADD R69, R69, 0x1, -R54.reuse ;  /* 0x000000014545a824 */ /* 0x100fe200078e0a36 */
[----:B------:R-:W-:Y:S01]  /*3280*/  IABS R101, R59 ;  /* 0x0000003b00657213 */ /* 0x000fe20000000000 */
[----:B------:R-:W-:Y:S01]  /*3290*/  IMAD R89, R54, R58, R89 ;  /* 0x0000003a36597224 */ /* 0x000fe200078e0259 */
[----:B------:R-:W-:Y:S01]  /*32a0*/  ISETP.GE.AND P3, PT, R88, RZ, PT ;  /* 0x000000ff5800720c */ /* 0x000fe20003f66270 */
[----:B------:R-:W-:Y:S01]  /*32b0*/  @!P0 IMAD.IADD R53, R53, 0x1, -R54 ;  /* 0x0000000135358824 */ /* 0x000fe200078e0a36 */
[----:B------:R-:W-:Y:S01]  /*32c0*/  ISETP.GT.U32.AND P0, PT, R54, R81, PT ;  /* 0x000000513600720c */ /* 0x000fe20003f04070 */
[----:B------:R-:W-:Y:S01]  /*32d0*/  IMAD.HI.U32 R58, R52, R97, RZ ;  /* 0x00000061343a7227 */ /* 0x000fe200078e00ff */
[----:B------:R-:W-:-:S03]  /*32e0*/  ISETP.GE.AND P5, PT, R92, RZ, PT ;  /* 0x000000ff5c00720c */ /* 0x000fc60003fa6270 */
[----:B------:R-:W-:-:S04]  /*32f0*/  IMAD.HI.U32 R52, R52, R101, RZ ;  /* 0x0000006534347227 */ /* 0x000fc800078e00ff */
[----:B------:R-:W-:Y:S01]  /*3300*/  @!P1 IMAD.MOV R29, RZ, RZ, -R29 ;  /* 0x000000ffff1d9224 */ /* 0x000fe200078e0a1d */
[C---:B------:R-:W-:Y:S01]  /*3310*/  ISETP.GT.U32.AND P1, PT, R54.reuse, R69, PT ;  /* 0x000000453600720c */ /* 0x040fe20003f24070 */
[----:B------:R-:W-:Y:S01]  /*3320*/  IMAD.MOV R52, RZ, RZ, -R52 ;  /* 0x000000ffff347224 */ /* 0x000fe200078e0a34 */
[C---:B------:R-:W-:Y:S01]  /*3330*/  ISETP.GT.U32.AND P2, PT, R54.reuse, R77, PT ;  /* 0x0000004d3600720c */ /* 0x040fe20003f44070 */
[--C-:B------:R-:W-:Y:S01]  /*3340*/  @!P4 IMAD.IADD R65, R65, 0x1, -R54.reuse ;  /* 0x000000014141c824 */ /* 0x100fe200078e0a36 */
[C---:B------:R-:W-:Y:S01]  /*3350*/  ISETP.GT.U32.AND P4, PT, R54.reuse, R89, PT ;  /* 0x000000593600720c */ /* 0x040fe20003f84070 */
[--C-:B------:R-:W-:Y:S02]  /*3360*/  @!P6 IMAD.IADD R73, R73, 0x1, -R54.reuse ;  /* 0x000000014949e824 */ /* 0x100fe400078e0a36 */
[C---:B------:R-:W-:Y:S02]  /*3370*/  IMAD R101, R54.reuse, R52, R101 ;  /* 0x0000003436657224 */ /* 0x040fe400078e0265 */
[----:B------:R-:W-:Y:S01]  /*3380*/  @!P3 IMAD.MOV R33, RZ, RZ, -R33 ;  /* 0x000000ffff21b224 */ /* 0x000fe200078e0a21 */
[C---:B------:R-:W-:Y:S01]  /*3390*/  ISETP.GT.U32.AND P3, PT, R54.reuse, R73, PT ;  /* 0x000000493600720c */ /* 0x040fe20003f64070 */
[--C-:B------:R-:W-:Y:S01]  /*33a0*/  @!P0 IMAD.IADD R81, R81, 0x1, -R54.reuse ;  /* 0x0000000151518824 */ /* 0x100fe200078e0a36 */
[C---:B------:R-:W-:Y:S01]  /*33b0*/  ISETP.GT.U32.AND P0, PT, R54.reuse, R101, PT ;  /* 0x000000653600720c */ /* 0x040fe20003f04070 */
[----:B------:R-:W-:Y:S01]  /*33c0*/  @!P1 IMAD.IADD R69, R69, 0x1, -R54 ;  /* 0x0000000145459824 */ /* 0x000fe200078e0a36 */
[C---:B------:R-:W-:Y:S01]  /*33d0*/  ISETP.GT.U32.AND P1, PT, R54.reuse, R93, PT ;  /* 0x0000005d3600720c */ /* 0x040fe20003f24070 */
[----:B------:R-:W-:Y:S01]  /*33e0*/  @!P5 IMAD.MOV R21, RZ, RZ, -R21 ;  /* 0x000000ffff15d224 */ /* 0x000fe200078e0a15 */
[C---:B------:R-:W-:Y:S01]  /*33f0*/  ISETP.GT.U32.AND P5, PT, R54.reuse, R57, PT ;  /* 0x000000393600720c */ /* 0x040fe20003fa4070 */
[----:B------:R-:W-:Y:S01]  /*3400*/  IMAD.MOV R58, RZ, RZ, -R58 ;  /* 0x000000ffff3a7224 */ /* 0x000fe200078e0a3a */
[----:B------:R-:W-:Y:S01]  /*3410*/  ISETP.GT.U32.AND P6, PT, R54, R61, PT ;  /* 0x0000003d3600720c */ /* 0x000fe20003fc4070 */
[----:B------:R-:W-:-:S02]  /*3420*/  @!P2 IMAD.IADD R77, R77, 0x1, -R54 ;  /* 0x000000014d4da824 */ /* 0x000fc400078e0a36 */
[--C-:B------:R-:W-:Y:S01]  /*3430*/  @!P4 IMAD.IADD R89, R89, 0x1, -R54.reuse ;  /* 0x000000015959c824 */ /* 0x100fe200078e0a36 */
[----:B------:R-:W-:Y:S01]  /*3440*/  ISETP.GE.AND P4, PT, R83, RZ, PT ;  /* 0x000000ff5300720c */ /* 0x000fe20003f86270 */
[C---:B------:R-:W-:Y:S01]  /*3450*/  IMAD R97, R54.reuse, R58, R97 ;  /* 0x0000003a36617224 */ /* 0x040fe200078e0261 */
[C---:B------:R-:W-:Y:S01]  /*3460*/  ISETP.GT.U32.AND P2, PT, R54.reuse, R77, PT ;  /* 0x0000004d3600720c */ /* 0x040fe20003f44070 */
[--C-:B------:R-:W-:Y:S02]  /*3470*/  @!P3 IMAD.IADD R73, R73, 0x1, -R54.reuse ;  /* 0x000000014949b824 */ /* 0x100fe400078e0a36 */
[--C-:B------:R-:W-:Y:S01]  /*3480*/  @!P0 IMAD.IADD R101, R101, 0x1, -R54.reuse ;  /* 0x0000000165658824 */ /* 0x100fe200078e0a36 */
[C---:B------:R-:W-:Y:S01]  /*3490*/  ISETP.GT.U32.AND P3, PT, R54.reuse, R97, PT ;  /* 0x000000613600720c */ /* 0x040fe20003f64070 */
[--C-:B------:R-:W-:Y:S01]  /*34a0*/  @!P1 IMAD.IADD R93, R93, 0x1, -R54.reuse ;  /* 0x000000015d5d9824 */ /* 0x100fe200078e0a36 */
[----:B------:R-:W-:Y:S01]  /*34b0*/  ISETP.GT.U32.AND P0, PT, R54, R81, PT ;  /* 0x000000513600720c */ /* 0x000fe20003f04070 */
[----:B------:R-:W-:Y:S01]  /*34c0*/  @!P5 IMAD.IADD R57, R57, 0x1, -R54 ;  /* 0x000000013939d824 */ /* 0x000fe200078e0a36 */
[----:B------:R-:W-:-:S02]  /*34d0*/  ISETP.GE.AND P1, PT, R82, RZ, PT ;  /* 0x000000ff5200720c */ /* 0x000fc40003f26270 */
[----:B------:R-:W-:Y:S01]  /*34e0*/  ISETP.GE.AND P5, PT, R87, RZ, PT ;  /* 0x000000ff5700720c */ /* 0x000fe20003fa6270 */
[--C-:B------:R-:W-:Y:S01]  /*34f0*/  @!P6 IMAD.IADD R61, R61, 0x1, -R54.reuse ;  /* 0x000000013d3de824 */ /* 0x100fe200078e0a36 */
[C---:B------:R-:W-:Y:S01]  /*3500*/  ISETP.GT.U32.AND P6, PT, R54.reuse, R85, PT ;  /* 0x000000553600720c */ /* 0x040fe20003fc4070 */
[----:B------:R-:W-:Y:S01]  /*3510*/  @!P4 IMAD.MOV R49, RZ, RZ, -R49 ;  /* 0x000000ffff31c224 */ /* 0x000fe200078e0a31 */
        /* <DEDUP_REMOVED lines=9> */
[----:B------:R-:W-:Y:S01]  /*35b0*/  @!P5 IMAD.MOV R37, RZ, RZ, -R37 ;  /* 0x000000ffff25d224 */ /* 0x000fe200078e0a25 */
[----:B----4-:R-:W-:-:S02]  /*35c0*/  LOP3.LUT R110, R124, 0x3f, RZ, 0xc0, !PT ;  /* 0x0000003f7c6e7812 */ /* 0x010fc400078ec0ff */
[----:B------:R-:W-:Y:S01]  /*35d0*/  ISETP.GT.U32.AND P5, PT, R54, R89, PT ;  /* 0x000000593600720c */ /* 0x000fe20003fa4070 */
[--C-:B------:R-:W-:Y:S02]  /*35e0*/  @!P6 IMAD.IADD R85, R85, 0x1, -R54.reuse ;  /* 0x000000015555e824 */ /* 0x100fe400078e0a36 */
[----:B------:R-:W-:Y:S01]  /*35f0*/  @!P4 IMAD.IADD R93, R93, 0x1, -R54 ;  /* 0x000000015d5dc824 */ /* 0x000fe200078e0a36 */
[----:B------:R-:W-:Y:S01]  /*3600*/  ISETP.GE.AND P4, PT, R76, RZ, PT ;  /* 0x000000ff4c00720c */ /* 0x000fe20003f86270 */
[----:B------:R-:W-:Y:S01]  /*3610*/  IMAD R58, R55, 0x40, R110 ;  /* 0x00000040373a7824 */ /* 0x000fe200078e026e */
[----:B------:R-:W-:Y:S01]  /*3620*/  ISETP.GE.AND P6, PT, R84, RZ, PT ;  /* 0x000000ff5400720c */ /* 0x000fe20003fc6270 */
[----:B------:R-:W-:Y:S01]  /*3630*/  @!P2 IMAD.MOV R41, RZ, RZ, -R41 ;  /* 0x000000ffff29a224 */ /* 0x000fe200078e0a29 */
[C---:B------:R-:W-:Y:S01]  /*3640*/  ISETP.GT.U32.AND P2, PT, R54.reuse, R85, PT ;  /* 0x000000553600720c */ /* 0x040fe20003f44070 */
[----:B------:R-:W-:Y:S01]  /*3650*/  @!P3 IMAD.MOV R57, RZ, RZ, -R57 ;  /* 0x000000ffff39b224 */ /* 0x000fe200078e0a39 */
[----:B------:R-:W-:Y:S01]  /*3660*/  IABS R55, R58 ;  /* 0x0000003a00377213 */ /* 0x000fe20000000000 */
[----:B------:R-:W-:Y:S01]  /*3670*/  @!P0 IMAD.MOV R61, RZ, RZ, -R61 ;  /* 0x000000ffff3d8224 */ /* 0x000fe200078e0a3d */
[----:B------:R-:W-:Y:S01]  /*3680*/  ISETP.GT.U32.AND P3, PT, R54, R101, PT ;  /* 0x000000653600720c */ /* 0x000fe20003f64070 */
[--C-:B------:R-:W-:Y:S01]  /*3690*/  @!P1 IMAD.IADD R97, R97, 0x1, -R54.reuse ;  /* 0x0000000161619824 */ /* 0x100fe200078e0a36 */
[----:B------:R-:W-:Y:S01]  /*36a0*/  ISETP.GE.AND P0, PT, R74, RZ, PT ;  /* 0x000000ff4a00720c */ /* 0x000fe20003f06270 */
[----:B------:R-:W-:Y:S01]  /*36b0*/  @!P5 IMAD.IADD R89, R89, 0x1, -R54 ;  /* 0x000000015959d824 */ /* 0x000fe200078e0a36 */
[----:B------:R-:W-:Y:S01]  /*36c0*/  ISETP.GE.AND P1, PT, R75, RZ, PT ;  /* 0x000000ff4b00720c */ /* 0x000fe20003f26270 */
[----:B--2---:R-:W-:Y:S01]  /*36d0*/  IMAD.HI.U32 R56, R56, R55, RZ ;  /* 0x0000003738387227 */ /* 0x004fe200078e00ff */
[----:B------:R-:W-:Y:S01]  /*36e0*/  ISETP.GE.AND P5, PT, R78, RZ, PT ;  /* 0x000000ff4e00720c */ /* 0x000fe20003fa6270 */
[----:B------:R-:W-:Y:S01]  /*36f0*/  UIADD3 UR7, UPT, UPT, UR12, -0x40, URZ ;  /* 0xffffffc00c077890 */ /* 0x000fe2000fffe0ff */
[----:B------:R-:W-:Y:S01]  /*3700*/  LOP3.LUT R52, R64, 0x8, RZ, 0xfc, !PT ;  /* 0x0000000840347812 */ /* 0x000fe200078efcff */
[----:B------:R-:W-:Y:S01]  /*3710*/  @!P4 IMAD.MOV R69, RZ, RZ, -R69 ;  /* 0x000000ffff45c224 */ /* 0x000fe200078e0a45 */
[----:B------:R-:W-:Y:S01]  /*3720*/  ISETP.GE.AND P4, PT, R71, RZ, PT ;  /* 0x000000ff4700720c */ /* 0x000fe20003f86270 */
[----:B------:R-:W-:-:S02]  /*3730*/  IMAD.MOV R56, RZ, RZ, -R56 ;  /* 0x000000ffff387224 */ /* 0x000fc400078e0a38 */
[----:B------:R-:W-:Y:S01]  /*3740*/  @!P6 IMAD.MOV R45, RZ, RZ, -R45 ;  /* 0x000000ffff2de224 */ /* 0x000fe200078e0a2d */
[C---:B------:R-:W-:Y:S01]  /*3750*/  ISETP.GE.AND P6, PT, R52.reuse, UR12, PT ;  /* 0x0000000c34007c0c */ /* 0x040fe2000bfc6270 */
[--C-:B------:R-:W-:Y:S01]  /*3760*/  @!P2 IMAD.IADD R85, R85, 0x1, -R54.reuse ;  /* 0x000000015555a824 */ /* 0x100fe200078e0a36 */
[----:B------:R-:W-:Y:S01]  /*3770*/  ISETP.GE.AND P2, PT, R52, UR7, PT ;  /* 0x0000000734007c0c */ /* 0x000fe2000bf46270 */
[----:B---3--:R-:W-:Y:S02]  /*3780*/  IMAD R52, R0, R56, R55 ;  /* 0x0000003800347224 */ /* 0x008fe400078e0237 */
[----:B------:R-:W-:Y:S01]  /*3790*/  @!P3 IMAD.IADD R101, R101, 0x1, -R54 ;  /* 0x000000016565b824 */ /* 0x000fe200078e0a36 */
[----:B------:R-:W-:Y:S01]  /*37a0*/  ISETP.GE.AND P3, PT, R72, RZ, PT ;  /* 0x000000ff4800720c */ /* 0x000fe20003f66270 */
[----:B------:R-:W-:Y:S01]  /*37b0*/  @!P0 IMAD.MOV R77, RZ, RZ, -R77 ;  /* 0x000000ffff4d8224 */ /* 0x000fe200078e0a4d */
[----:B------:R-:W-:Y:S01]  /*37c0*/  ISETP.GE.AND P0, PT, R68, RZ, PT ;  /* 0x000000ff4400720c */ /* 0x000fe20003f06270 */
[----:B------:R-:W-:Y:S01]  /*37d0*/  UIADD3 UR5, UPT, UPT, UR12, 0x3f, URZ ;  /* 0x0000003f0c057890 */ /* 0x000fe2000fffe0ff */
[----:B------:R-:W-:Y:S01]  /*37e0*/  @!P1 IMAD.MOV R73, RZ, RZ, -R73 ;  /* 0x000000ffff499224 */ /* 0x000fe200078e0a49 */
[----:B------:R-:W-:Y:S01]  /*37f0*/  ISETP.GE.AND P1, PT, R70, RZ, PT ;  /* 0x000000ff4600720c */ /* 0x000fe20003f26270 */
[----:B------:R-:W-:Y:S01]  /*3800*/  @!P5 IMAD.MOV R65, RZ, RZ, -R65 ;  /* 0x000000ffff41d224 */ /* 0x000fe200078e0a41 */
[----:B------:R-:W-:Y:S01]  /*3810*/  ISETP.GT.U32.AND P5, PT, R0, R52, PT ;  /* 0x000000340000720c */ /* 0x000fe20003fa4070 */
[----:B------:R-:W-:Y:S01]  /*3820*/  UISETP.GT.AND UP0, UPT, UR5, 0x3f, UPT ;  /* 0x0000003f0500788c */ /* 0x000fe2000bf04270 */
[----:B------:R-:W-:Y:S01]  /*3830*/  @!P4 IMAD.MOV R85, RZ, RZ, -R85 ;  /* 0x000000ffff55c224 */ /* 0x000fe200078e0a55 */
[----:B------:R-:W-:-:S02]  /*3840*/  ISETP.GE.AND P4, PT, R66, RZ, PT ;  /* 0x000000ff4200720c */ /* 0x000fc40003f86270 */
[----:B------:R-:W-:Y:S01]  /*3850*/  USEL UR4, URZ, 0x4, !UP0 ;  /* 0x00000004ff047887 */ /* 0x000fe2000c000000 */
[----:B------:R-:W-:Y:S01]  /*3860*/  @!P3 IMAD.MOV R81, RZ, RZ, -R81 ;  /* 0x000000ffff51b224 */ /* 0x000fe200078e0a51 */
[----:B------:R-:W-:Y:S01]  /*3870*/  ISETP.GE.AND P3, PT, R67, RZ, PT ;  /* 0x000000ff4300720c */ /* 0x000fe20003f66270 */
[----:B------:R-:W-:Y:S01]  /*3880*/  @!P0 IMAD.MOV R93, RZ, RZ, -R93 ;  /* 0x000000ffff5d8224 */ /* 0x000fe200078e0a5d */
[----:B------:R-:W-:Y:S02]  /*3890*/  ISETP.GE.AND P0, PT, R59, RZ, PT ;  /* 0x000000ff3b00720c */ /* 0x000fe40003f06270 */
[----:B------:R-:W-:Y:S01]  /*38a0*/  @!P1 IMAD.MOV R89, RZ, RZ, -R89 ;  /* 0x000000ffff599224 */ /* 0x000fe200078e0a59 */
[C---:B------:R-:W-:Y:S01]  /*38b0*/  ISETP.GE.AND P1, PT, R64.reuse, UR12, PT ;  /* 0x0000000c40007c0c */ /* 0x040fe2000bf26270 */
[----:B------:R-:W-:Y:S01]  /*38c0*/  IMAD.U32 R111, RZ, RZ, UR4 ;  /* 0x00000004ff6f7e24 */ /* 0x000fe2000f8e00ff */
[----:B------:R-:W-:Y:S01]  /*38d0*/  LOP3.LUT R54, R64, 0x10, RZ, 0xfc, !PT ;  /* 0x0000001040367812 */ /* 0x000fe200078efcff */
[----:B------:R-:W-:-:S02]  /*38e0*/  @!P5 IMAD.IADD R52, R52, 0x1, -R0 ;  /* 0x000000013434d824 */ /* 0x000fc400078e0a00 */
[----:B------:R-:W-:Y:S01]  /*38f0*/  @!P4 IMAD.MOV R105, RZ, RZ, -R105 ;  /* 0x000000ffff69c224 */ /* 0x000fe200078e0a69 */
[----:B------:R-:W-:Y:S01]  /*3900*/  SEL R55, R111, RZ, !P1 ;  /* 0x000000ff6f377207 */ /* 0x000fe20004800000 */
[----:B------:R-:W-:Y:S01]  /*3910*/  IMAD R87, R64, UR14, RZ ;  /* 0x0000000e40577c24 */ /* 0x000fe2000f8e02ff */
[C---:B------:R-:W-:Y:S02]  /*3920*/  ISETP.GE.AND P1, PT, R54.reuse, UR12, PT ;  /* 0x0000000c36007c0c */ /* 0x040fe4000bf26270 */
[----:B------:R-:W-:Y:S01]  /*3930*/  ISETP.GE.AND P4, PT, R54, UR7, PT ;  /* 0x0000000736007c0c */ /* 0x000fe2000bf86270 */
[----:B------:R-:W-:Y:S01]  /*3940*/  IMAD.U32 R54, RZ, RZ, UR14 ;  /* 0x0000000eff367e24 */ /* 0x000fe2000f8e00ff */
[----:B------:R-:W-:Y:S01]  /*3950*/  ISETP.GT.U32.AND P5, PT, R0, R52, PT ;  /* 0x000000340000720c */ /* 0x000fe20003fa4070 */
[----:B------:R-:W-:Y:S01]  /*3960*/  @!P3 IMAD.MOV R97, RZ, RZ, -R97 ;  /* 0x000000ffff61b224 */ /* 0x000fe200078e0a61 */
[----:B------:R-:W-:Y:S01]  /*3970*/  ISETP.NE.U32.AND P3, PT, R55, RZ, PT ;  /* 0x000000ff3700720c */ /* 0x000fe20003f65070 */
[C---:B------:R-:W-:Y:S01]  /*3980*/  IMAD R83, R54.reuse, 0x8, R87 ;  /* 0x0000000836537824 */ /* 0x040fe200078e0257 */
[----:B------:R-:W-:Y:S01]  /*3990*/  LOP3.LUT R55, RZ, R109, RZ, 0x33, !PT ;  /* 0x0000006dff377212 */ /* 0x000fe200078e33ff */
[----:B------:R-:W-:Y:S01]  /*39a0*/  @!P0 IMAD.MOV R101, RZ, RZ, -R101 ;  /* 0x000000ffff658224 */ /* 0x000fe200078e0a65 */
[----:B------:R-:W-:Y:S01]  /*39b0*/  ISETP.NE.AND P0, PT, R109, RZ, PT ;  /* 0x000000ff6d00720c */ /* 0x000fe20003f05270 */
[----:B------:R-:W-:-:S03]  /*39c0*/  IMAD R84, R54, 0x8, R83 ;  /* 0x0000000836547824 */ /* 0x000fc600078e0253 */
[C---:B------:R-:W-:Y:S02]  /*39d0*/  SEL R51, R55.reuse, R51, !P0 ;  /* 0x0000003337337207 */ /* 0x040fe40004000000 */
[C---:B------:R-:W-:Y:S02]  /*39e0*/  SEL R50, R55.reuse, R50, !P0 ;  /* 0x0000003237327207 */ /* 0x040fe40004000000 */
[C---:B------:R-:W-:Y:S02]  /*39f0*/  SEL R48, R55.reuse, R48, !P0 ;  /* 0x0000003037307207 */ /* 0x040fe40004000000 */
[C---:B------:R-:W-:Y:S02]  /*3a00*/  SEL R47, R55.reuse, R47, !P0 ;  /* 0x0000002f372f7207 */ /* 0x040fe40004000000 */
[C---:B------:R-:W-:Y:S02]  /*3a10*/  SEL R46, R55.reuse, R46, !P0 ;  /* 0x0000002e372e7207 */ /* 0x040fe40004000000 */
[----:B------:R-:W-:-:S02]  /*3a20*/  SEL R44, R55, R44, !P0 ;  /* 0x0000002c372c7207 */ /* 0x000fc40004000000 */
        /* <DEDUP_REMOVED lines=57> */
[----:B------:R-:W-:Y:S01]  /*3dc0*/  SEL R105, R55, R105, !P0 ;  /* 0x0000006937697207 */ /* 0x000fe20004000000 */
[----:B------:R-:W-:Y:S01]  /*3dd0*/  @!P5 IMAD.IADD R52, R52, 0x1, -R0 ;  /* 0x000000013434d824 */ /* 0x000fe200078e0a00 */
[----:B------:R-:W-:Y:S01]  /*3de0*/  SEL R55, R111, RZ, !P6 ;  /* 0x000000ff6f377207 */ /* 0x000fe20007000000 */
[----:B------:R-:W-:Y:S01]  /*3df0*/  IMAD R79, R54, 0x8, R84 ;  /* 0x00000008364f7824 */ /* 0x000fe200078e0254 */
[----:B------:R-:W-:-:S02]  /*3e00*/  ISETP.GE.AND P6, PT, R58, RZ, PT ;  /* 0x000000ff3a00720c */ /* 0x000fc40003fc6270 */
[----:B------:R-:W-:Y:S01]  /*3e10*/  ISETP.NE.AND P5, PT, R108, RZ, PT ;  /* 0x000000ff6c00720c */ /* 0x000fe20003fa5270 */
[----:B------:R-:W-:Y:S02]  /*3e20*/  IMAD R56, R110, UR15, RZ ;  /* 0x0000000f6e387c24 */ /* 0x000fe4000f8e02ff */
[----:B------:R-:W-:Y:S01]  /*3e30*/  IMAD R66, R54, 0x8, R79 ;  /* 0x0000000836427824 */ /* 0x000fe200078e024f */
[----:B------:R-:W-:Y:S01]  /*3e40*/  STL [R1+0x228], R58 ;  /* 0x0002283a01007387 */ /* 0x000fe20000100800 */
[----:B------:R-:W-:Y:S02]  /*3e50*/  IMAD.SHL.U32 R0, R56, 0x4, RZ ;  /* 0x0000000438007824 */ /* 0x000fe400078e00ff */
[----:B------:R-:W-:Y:S01]  /*3e60*/  IMAD R62, R54, 0x8, R66 ;  /* 0x00000008363e7824 */ /* 0x000fe200078e0242 */
[----:B------:R-:W-:Y:S01]  /*3e70*/  STL [R1+0x184], R87 ;  /* 0x0001845701007387 */ /* 0x000fe20000100800 */
[----:B------:R-:W-:-:S03]  /*3e80*/  IMAD.SHL.U32 R88, R87, 0x4, RZ ;  /* 0x0000000457587824 */ /* 0x000fc600078e00ff */
[----:B------:R-:W-:Y:S01]  /*3e90*/  STL [R1+0x178], R83 ;  /* 0x0001785301007387 */ /* 0x000fe20000100800 */
[----:B------:R-:W-:-:S03]  /*3ea0*/  IMAD.SHL.U32 R86, R83, 0x4, RZ ;  /* 0x0000000453567824 */ /* 0x000fc600078e00ff */
[----:B------:R-:W-:Y:S01]  /*3eb0*/  STL [R1+0x174], R84 ;  /* 0x0001745401007387 */ /* 0x000fe20000100800 */
[----:B------:R-:W-:-:S03]  /*3ec0*/  IMAD R60, R54, 0x8, R62 ;  /* 0x00000008363c7824 */ /* 0x000fc600078e023e */
[----:B------:R-:W-:Y:S01]  /*3ed0*/  STL [R1+0x188], R79 ;  /* 0x0001884f01007387 */ /* 0x000fe20000100800 */
[----:B------:R-:W-:-:S03]  /*3ee0*/  @!P6 IMAD.MOV R52, RZ, RZ, -R52 ;  /* 0x000000ffff34e224 */ /* 0x000fc600078e0a34 */
[----:B------:R-:W-:Y:S01]  /*3ef0*/  STL [R1+0x198], R56 ;  /* 0x0001983801007387 */ /* 0x000fe20000100800 */
[----:B------:R-:W-:Y:S01]  /*3f00*/  IMAD.SHL.U32 R82, R84, 0x4, RZ ;  /* 0x0000000454527824 */ /* 0x000fe200078e00ff */
[----:B------:R-:W-:Y:S02]  /*3f10*/  IADD3 R122, P6, PT, R0, UR22, RZ ;  /* 0x00000016007a7c10 */ /* 0x000fe4000ffde0ff */
[----:B------:R-:W-:Y:S01]  /*3f20*/  STL [R1+0x170], R66 ;  /* 0x0001704201007387 */ /* 0x000fe20000100800 */
[----:B------:R-:W-:Y:S01]  /*3f30*/  IMAD.SHL.U32 R80, R79, 0x4, RZ ;  /* 0x000000044f507824 */ /* 0x000fe200078e00ff */
[----:B------:R-:W-:Y:S02]  /*3f40*/  @!P5 LOP3.LUT R52, RZ, R108, RZ, 0x33, !PT ;  /* 0x0000006cff34d212 */ /* 0x000fe400078e33ff */
[----:B------:R1:W-:Y:S01]  /*3f50*/  STL [R1+0x350], R0 ;  /* 0x0003500001007387 */ /* 0x0003e20000100800 */
[----:B------:R-:W-:-:S03]  /*3f60*/  IMAD R64, R54, 0x8, R60 ;  /* 0x0000000836407824 */ /* 0x000fc600078e023c */
[----:B------:R-:W-:Y:S01]  /*3f70*/  STL [R1+0x16c], R62 ;  /* 0x00016c3e01007387 */ /* 0x000fe20000100800 */
[----:B------:R-:W-:-:S03]  /*3f80*/  IMAD.SHL.U32 R78, R66, 0x4, RZ ;  /* 0x00000004424e7824 */ /* 0x000fc600078e00ff */
[----:B------:R-:W-:Y:S01]  /*3f90*/  STL [R1+0x204], R88 ;  /* 0x0002045801007387 */ /* 0x000fe20000100800 */
[----:B------:R-:W-:Y:S01]  /*3fa0*/  ISETP.NE.U32.AND P0, PT, R55, RZ, PT ;  /* 0x000000ff3700720c */ /* 0x000fe20003f05070 */
[----:B-1----:R-:W-:Y:S02]  /*3fb0*/  IMAD.SHL.U32 R0, R62, 0x4, RZ ;  /* 0x000000043e007824 */ /* 0x002fe400078e00ff */
[----:B------:R-:W-:Y:S01]  /*3fc0*/  STL [R1+0x200], R86 ;  /* 0x0002005601007387 */ /* 0x000fe20000100800 */
[----:B------:R-:W-:Y:S01]  /*3fd0*/  LEA.HI.X.SX32 R123, R56, UR23, 0x2, P6 ;  /* 0x00000017387b7c11 */ /* 0x000fe2000b0f16ff */
[----:B------:R-:W-:Y:S02]  /*3fe0*/  IMAD.SHL.U32 R56, R60, 0x4, RZ ;  /* 0x000000043c387824 */ /* 0x000fe400078e00ff */
[----:B------:R-:W-:Y:S01]  /*3ff0*/  STL [R1+0x168], R60 ;  /* 0x0001683c01007387 */ /* 0x000fe20000100800 */
[----:B------:R-:W-:-:S03]  /*4000*/  IMAD R55, R52, UR13, RZ ;  /* 0x0000000d34377c24 */ /* 0x000fc6000f8e02ff */
[----:B------:R-:W-:Y:S01]  /*4010*/  STL [R1+0x1fc], R82 ;  /* 0x0001fc5201007387 */ /* 0x000fe20000100800 */
[----:B------:R-:W-:-:S03]  /*4020*/  IMAD.SHL.U32 R58, R64, 0x4, RZ ;  /* 0x00000004403a7824 */ /* 0x000fc600078e00ff */
[----:B------:R-:W-:Y:S01]  /*4030*/  STL [R1+0x1f8], R80 ;  /* 0x0001f85001007387 */ /* 0x000fe20000100800 */
[----:B------:R-:W-:-:S03]  /*4040*/  IMAD R76, R51, UR6, RZ ;  /* 0x00000006334c7c24 */ /* 0x000fc6000f8e02ff */
[----:B------:R-:W-:Y:S01]  /*4050*/  STL.64 [R1+0x310], R108 ;  /* 0x0003106c01007387 */ /* 0x000fe20000100a00 */
[----:B------:R-:W-:-:S03]  /*4060*/  IMAD R68, R50, UR6, RZ ;  /* 0x0000000632447c24 */ /* 0x000fc6000f8e02ff */
[----:B------:R-:W-:Y:S01]  /*4070*/  STL [R1+0x180], R64 ;  /* 0x0001804001007387 */ /* 0x000fe20000100800 */
[----:B------:R-:W-:-:S03]  /*4080*/  IMAD.SHL.U32 R59, R55, 0x4, RZ ;  /* 0x00000004373b7824 */ /* 0x000fc600078e00ff */
[----:B------:R-:W-:Y:S01]  /*4090*/  STL [R1+0x1f4], R78 ;  /* 0x0001f44e01007387 */ /* 0x000fe20000100800 */
[----:B------:R-:W-:-:S03]  /*40a0*/  IMAD R75, R48, UR6, RZ ;  /* 0x00000006304b7c24 */ /* 0x000fc6000f8e02ff */
[----:B------:R-:W-:Y:S01]  /*40b0*/  STL [R1+0x1f0], R0 ;  /* 0x0001f00001007387 */ /* 0x000fe20000100800 */
[----:B------:R-:W-:-:S03]  /*40c0*/  IMAD R71, R12, UR6, RZ ;  /* 0x000000060c477c24 */ /* 0x000fc6000f8e02ff */
[----:B------:R-:W-:Y:S01]  /*40d0*/  STL [R1+0x1ec], R56 ;  /* 0x0001ec3801007387 */ /* 0x000fe20000100800 */
[----:B------:R-:W-:-:S03]  /*40e0*/  IMAD R70, R47, UR6, RZ ;  /* 0x000000062f467c24 */ /* 0x000fc6000f8e02ff */
[----:B------:R-:W-:Y:S01]  /*40f0*/  STL [R1+0x17c], R55 ;  /* 0x00017c3701007387 */ /* 0x000fe20000100800 */
[----:B------:R-:W-:-:S03]  /*4100*/  IADD3 R12, P5, PT, R59, UR20, RZ ;  /* 0x000000143b0c7c10 */ /* 0x000fc6000ffbe0ff */
[----:B------:R-:W-:Y:S01]  /*4110*/  STL [R1+0x1e8], R58 ;  /* 0x0001e83a01007387 */ /* 0x000fe20000100800 */
[----:B------:R-:W-:-:S03]  /*4120*/  IMAD R74, R46, UR6, RZ ;  /* 0x000000062e4a7c24 */ /* 0x000fc6000f8e02ff */
[----:B------:R-:W-:Y:S01]  /*4130*/  STL [R1+0x164], R76 ;  /* 0x0001644c01007387 */ /* 0x000fe20000100800 */
[----:B------:R-:W-:-:S03]  /*4140*/  IMAD R72, R44, UR6, RZ ;  /* 0x000000062c487c24 */ /* 0x000fc6000f8e02ff */
[----:B------:R-:W-:Y:S01]  /*4150*/  STL [R1+0x160], R68 ;  /* 0x0001604401007387 */ /* 0x000fe20000100800 */
[----:B------:R-:W-:-:S03]  /*4160*/  IMAD R67, R43, UR6, RZ ;  /* 0x000000062b437c24 */ /* 0x000fc6000f8e02ff */
[----:B------:R-:W-:Y:S01]  /*4170*/  STL [R1+0x15c], R75 ;  /* 0x00015c4b01007387 */ /* 0x000fe20000100800 */
[----:B------:R-:W-:-:S03]  /*4180*/  IMAD R63, R42, UR6, RZ ;  /* 0x000000062a3f7c24 */ /* 0x000fc6000f8e02ff */
[----:B------:R1:W-:Y:S01]  /*4190*/  STL [R1+0x19c], R59 ;  /* 0x00019c3b01007387 */ /* 0x0003e20000100800 */
[----:B------:R-:W-:-:S03]  /*41a0*/  IMAD R51, R39, UR6, RZ ;  /* 0x0000000627337c24 */ /* 0x000fc6000f8e02ff */
[----:B------:R-:W-:Y:S01]  /*41b0*/  STL [R1+0x158], R70 ;  /* 0x0001584601007387 */ /* 0x000fe20000100800 */
[----:B-1----:R-:W-:Y:S01]  /*41c0*/  IMAD R59, R7, UR6, RZ ;  /* 0x00000006073b7c24 */ /* 0x002fe2000f8e02ff */
[----:B------:R-:W-:Y:S02]  /*41d0*/  LEA.HI.X.SX32 R7, R55, UR21, 0x2, P5 ;  /* 0x0000001537077c11 */ /* 0x000fe4000a8f16ff */
[----:B------:R-:W-:Y:S01]  /*41e0*/  STL [R1+0x154], R74 ;  /* 0x0001544a01007387 */ /* 0x000fe20000100800 */
[----:B------:R-:W-:Y:S01]  /*41f0*/  IADD3 R42, P5, PT, R88, R12, RZ ;  /* 0x0000000c582a7210 */ /* 0x000fe20007fbe0ff */
[----:B------:R-:W-:Y:S02]  /*4200*/  IMAD R55, R40, UR6, RZ ;  /* 0x0000000628377c24 */ /* 0x000fe4000f8e02ff */
[----:B------:R-:W-:Y:S01]  /*4210*/  STL [R1+0x150], R72 ;  /* 0x0001504801007387 */ /* 0x000fe20000100800 */
[----:B------:R-:W-:-:S03]  /*4220*/  LEA.HI.X.SX32 R43, R87, R7, 0x2, P5 ;  /* 0x00000007572b7211 */ /* 0x000fc600028f16ff */
[----:B------:R-:W-:Y:S01]  /*4230*/  STL [R1+0x14c], R71 ;  /* 0x00014c4701007387 */ /* 0x000fe20000100800 */
[----:B------:R-:W-:-:S03]  /*4240*/  IADD3 R86, P5, PT, R86, R12, RZ ;  /* 0x0000000c56567210 */ /* 0x000fc60007fbe0ff */
[----:B------:R-:W-:Y:S01]  /*4250*/  STL [R1+0x148], R67 ;  /* 0x0001484301007387 */ /* 0x000fe20000100800 */
[----:B------:R-:W-:-:S03]  /*4260*/  IMAD R50, R38, UR6, RZ ;  /* 0x0000000626327c24 */ /* 0x000fc6000f8e02ff */
[----:B------:R-:W-:Y:S01]  /*4270*/  STL [R1+0x144], R63 ;  /* 0x0001443f01007387 */ /* 0x000fe20000100800 */
[----:B------:R-:W-:-:S03]  /*4280*/  IMAD R47, R36, UR6, RZ ;  /* 0x00000006242f7c24 */ /* 0x000fc6000f8e02ff */
[----:B------:R-:W-:Y:S01]  /*4290*/  STL [R1+0x140], R59 ;  /* 0x0001403b01007387 */ /* 0x000fe20000100800 */
[----:B------:R-:W-:-:S03]  /*42a0*/  LEA.HI.X.SX32 R87, R83, R7, 0x2, P5 ;  /* 0x0000000753577211 */ /* 0x000fc600028f16ff */
[----:B------:R-:W-:Y:S01]  /*42b0*/  STL [R1+0x13c], R55 ;  /* 0x00013c3701007387 */ /* 0x000fe20000100800 */
[----:B------:R-:W-:-:S03]  /*42c0*/  IADD3 R82, P5, PT, R82, R12, RZ ;  /* 0x0000000c52527210 */ /* 0x000fc60007fbe0ff */
[----:B------:R-:W-:Y:S01]  /*42d0*/  STL [R1+0x138], R51 ;  /* 0x0001383301007387 */ /* 0x000fe20000100800 */
[----:B------:R-:W-:-:S03]  /*42e0*/  IMAD R39, R34, UR6, RZ ;  /* 0x0000000622277c24 */ /* 0x000fc6000f8e02ff */
[----:B------:R1:W-:Y:S01]  /*42f0*/  STL.64 [R1+0x38], R42 ;  /* 0x0000382a01007387 */ /* 0x0003e20000100a00 */
[----:B------:R-:W-:Y:S01]  /*4300*/  IMAD R32, R32, UR6, RZ ;  /* 0x0000000620207c24 */ /* 0x000fe2000f8e02ff */
[----:B------:R-:W-:Y:S02]  /*4310*/  LEA.HI.X.SX32 R83, R84, R7, 0x2, P5 ;  /* 0x0000000754537211 */ /* 0x000fe400028f16ff */
[----:B------:R-:W-:Y:S04]  /*4320*/  STL [R1+0x134], R50 ;  /* 0x0001343201007387 */ /* 0x000fe80000100800 */
[----:B------:R-:W-:Y:S01]  /*4330*/  STL [R1+0x130], R47 ;  /* 0x0001302f01007387 */ /* 0x000fe20000100800 */
[----:B-1----:R-:W-:-:S05]  /*4340*/  IMAD R43, R35, UR6, RZ ;  /* 0x00000006232b7c24 */ /* 0x002fca000f8e02ff */
[----:B------:R-:W-:Y:S04]  /*4350*/  STL [R1+0x12c], R43 ;  /* 0x00012c2b01007387 */ /* 0x000fe80000100800 */
[----:B------:R-:W-:Y:S04]  /*4360*/  STL.64 [R1+0x30], R86 ;  /* 0x0000305601007387 */ /* 0x000fe80000100a00 */
[----:B------:R-:W-:Y:S04]  /*4370*/  STL [R1+0x128], R39 ;  /* 0x0001282701007387 */ /* 0x000fe80000100800 */
[----:B------:R-:W-:Y:S04]  /*4380*/  STL [R1+0x124], R32 ;  /* 0x0001242001007387 */ /* 0x000fe80000100800 */
[----:B------:R1:W-:Y:S01]  /*4390*/  STL.64 [R1+0x28], R82 ;  /* 0x0000285201007387 */ /* 0x0003e20000100a00 */
[----:B------:R-:W-:-:S02]  /*43a0*/  IMAD R31, R31, UR6, RZ ;  /* 0x000000061f1f7c24 */ /* 0x000fc4000f8e02ff */
[----:B------:R-:W-:Y:S02]  /*43b0*/  IMAD R38, R26, UR6, RZ ;  /* 0x000000061a267c24 */ /* 0x000fe4000f8e02ff */
[----:B------:R-:W-:Y:S01]  /*43c0*/  IMAD R35, R30, UR6, RZ ;  /* 0x000000061e237c24 */ /* 0x000fe2000f8e02ff */
[----:B-1----:R-:W-:Y:S01]  /*43d0*/  IADD3 R82, P5, PT, R80, R12, RZ ;  /* 0x0000000c50527210 */ /* 0x002fe20007fbe0ff */
[----:B------:R-:W-:-:S03]  /*43e0*/  IMAD R34, R28, UR6, RZ ;  /* 0x000000061c227c24 */ /* 0x000fc6000f8e02ff */
[-C--:B------:R-:W-:Y:S02]  /*43f0*/  LEA.HI.X.SX32 R83, R79, R7.reuse, 0x2, P5 ;  /* 0x000000074f537211 */ /* 0x080fe400028f16ff */
[-C--:B------:R-:W-:Y:S01]  /*4400*/  IADD3 R26, P5, PT, R78, R12.reuse, RZ ;  /* 0x0000000c4e1a7210 */ /* 0x080fe20007fbe0ff */
[----:B------:R-:W-:Y:S01]  /*4410*/  IMAD R36, R27, UR6, RZ ;  /* 0x000000061b247c24 */ /* 0x000fe2000f8e02ff */
[----:B------:R-:W-:Y:S01]  /*4420*/  STL [R1+0x120], R31 ;  /* 0x0001201f01007387 */ /* 0x000fe20000100800 */
[----:B------:R-:W-:Y:S01]  /*4430*/  IMAD R44, R22, UR6, RZ ;  /* 0x00000006162c7c24 */ /* 0x000fe2000f8e02ff */
[----:B------:R-:W-:Y:S01]  /*4440*/  LEA.HI.X.SX32 R27, R66, R7, 0x2, P5 ;  /* 0x00000007421b7211 */ /* 0x000fe200028f16ff */
[----:B------:R-:W-:Y:S01]  /*4450*/  IMAD R40, R24, UR6, RZ ;  /* 0x0000000618287c24 */ /* 0x000fe2000f8e02ff */
[----:B------:R-:W-:Y:S01]  /*4460*/  STL [R1+0x11c], R35 ;  /* 0x00011c2301007387 */ /* 0x000fe20000100800 */
[----:B------:R-:W-:Y:S01]  /*4470*/  IADD3 R22, P5, PT, R0, R12, RZ ;  /* 0x0000000c00167210 */ /* 0x000fe20007fbe0ff */
[----:B------:R-:W-:-:S02]  /*4480*/  IMAD R42, R23, UR6, RZ ;  /* 0x00000006172a7c24 */ /* 0x000fc4000f8e02ff */
[----:B------:R-:W-:Y:S01]  /*4490*/  STL [R1+0x118], R34 ;  /* 0x0001182201007387 */ /* 0x000fe20000100800 */
[----:B------:R-:W-:Y:S01]  /*44a0*/  IMAD R46, R20, UR6, RZ ;  /* 0x00000006142e7c24 */ /* 0x000fe2000f8e02ff */
[----:B------:R-:W-:Y:S02]  /*44b0*/  LEA.HI.X.SX32 R23, R62, R7, 0x2, P5 ;  /* 0x000000073e177211 */ /* 0x000fe400028f16ff */
[----:B------:R-:W-:Y:S01]  /*44c0*/  STL [R1+0x114], R36 ;  /* 0x0001142401007387 */ /* 0x000fe20000100800 */
[----:B------:R-:W-:Y:S01]  /*44d0*/  IMAD R0, R18, UR6, RZ ;  /* 0x0000000612007c24 */ /* 0x000fe2000f8e02ff */
[----:B------:R-:W-:Y:S02]  /*44e0*/  IADD3 R18, P5, PT, R56, R12, RZ ;  /* 0x0000000c38127210 */ /* 0x000fe40007fbe0ff */
[----:B------:R-:W-:Y:S01]  /*44f0*/  STL.64 [R1+0x20], R82 ;  /* 0x0000205201007387 */ /* 0x000fe20000100a00 */
[----:B------:R-:W-:-:S03]  /*4500*/  IMAD R48, R19, UR6, RZ ;  /* 0x0000000613307c24 */ /* 0x000fc6000f8e02ff */
[----:B------:R-:W-:Y:S01]  /*4510*/  STL [R1+0x110], R38 ;  /* 0x0001102601007387 */ /* 0x000fe20000100800 */
[----:B------:R-:W-:-:S03]  /*4520*/  IMAD R52, R16, UR6, RZ ;  /* 0x0000000610347c24 */ /* 0x000fc6000f8e02ff */
[----:B------:R-:W-:Y:S01]  /*4530*/  STL [R1+0x10c], R40 ;  /* 0x00010c2801007387 */ /* 0x000fe20000100800 */
[----:B------:R-:W-:-:S03]  /*4540*/  IMAD R54, R15, UR6, RZ ;  /* 0x000000060f367c24 */ /* 0x000fc6000f8e02ff */
[----:B------:R-:W-:Y:S01]  /*4550*/  STL [R1+0x108], R42 ;  /* 0x0001082a01007387 */ /* 0x000fe20000100800 */
[----:B------:R-:W-:Y:S01]  /*4560*/  IMAD R56, R14, UR6, RZ ;  /* 0x000000060e387c24 */ /* 0x000fe2000f8e02ff */
[----:B------:R-:W-:Y:S02]  /*4570*/  LEA.HI.X.SX32 R19, R60, R7, 0x2, P5 ;  /* 0x000000073c137211 */ /* 0x000fe400028f16ff */
[----:B------:R-:W-:Y:S01]  /*4580*/  STL.64 [R1+0x18], R26 ;  /* 0x0000181a01007387 */ /* 0x000fe20000100a00 */
[----:B------:R-:W-:-:S03]  /*4590*/  IADD3 R14, P5, PT, R58, R12, RZ ;  /* 0x0000000c3a0e7210 */ /* 0x000fc60007fbe0ff */
[----:B------:R-:W-:Y:S01]  /*45a0*/  STL [R1+0x104], R44 ;  /* 0x0001042c01007387 */ /* 0x000fe20000100800 */
[----:B------:R-:W-:-:S03]  /*45b0*/  IMAD R58, R11, UR6, RZ ;  /* 0x000000060b3a7c24 */ /* 0x000fc6000f8e02ff */
[----:B------:R-:W-:Y:S01]  /*45c0*/  STL [R1+0x100], R46 ;  /* 0x0001002e01007387 */ /* 0x000fe20000100800 */
[----:B------:R-:W-:-:S03]  /*45d0*/  IMAD R60, R10, UR6, RZ ;  /* 0x000000060a3c7c24 */ /* 0x000fc6000f8e02ff */
[----:B------:R-:W-:Y:S01]  /*45e0*/  STL [R1+0xfc], R48 ;  /* 0x0000fc3001007387 */ /* 0x000fe20000100800 */
[----:B------:R-:W-:-:S03]  /*45f0*/  LEA.HI.X.SX32 R15, R64, R7, 0x2, P5 ;  /* 0x00000007400f7211 */ /* 0x000fc600028f16ff */
[----:B------:R-:W-:Y:S01]  /*4600*/  STL.64 [R1+0x10], R22 ;  /* 0x0000101601007387 */ /* 0x000fe20000100a00 */
[----:B------:R-:W-:-:S03]  /*4610*/  LEA R10, P6, R76, R122, 0x2 ;  /* 0x0000007a4c0a7211 */ /* 0x000fc600078c10ff */
[----:B------:R-:W-:Y:S01]  /*4620*/  STL [R1+0xf8], R0 ;  /* 0x0000f80001007387 */ /* 0x000fe20000100800 */
[----:B------:R-:W-:-:S03]  /*4630*/  IMAD R62, R8, UR6, RZ ;  /* 0x00000006083e7c24 */ /* 0x000fc6000f8e02ff */
[----:B------:R-:W-:Y:S01]  /*4640*/  STL [R1+0xf4], R52 ;  /* 0x0000f43401007387 */ /* 0x000fe20000100800 */
[----:B------:R-:W-:-:S03]  /*4650*/  IMAD R64, R6, UR6, RZ ;  /* 0x0000000606407c24 */ /* 0x000fc6000f8e02ff */
[----:B------:R-:W-:Y:S01]  /*4660*/  STL [R1+0xf0], R54 ;  /* 0x0000f03601007387 */ /* 0x000fe20000100800 */
[----:B------:R-:W-:-:S03]  /*4670*/  LEA.HI.X.SX32 R11, R76, R123, 0x2, P6 ;  /* 0x0000007b4c0b7211 */ /* 0x000fc600030f16ff */
[----:B------:R-:W-:Y:S04]  /*4680*/  STL.64 [R1+0x8], R18 ;  /* 0x0000081201007387 */ /* 0x000fe80000100a00 */
[----:B------:R-:W-:Y:S04]  /*4690*/  STL [R1+0xec], R56 ;  /* 0x0000ec3801007387 */ /* 0x000fe80000100800 */
[----:B------:R-:W-:Y:S04]  /*46a0*/  STL [R1+0xe8], R58 ;  /* 0x0000e83a01007387 */ /* 0x000fe80000100800 */
[----:B------:R-:W-:Y:S04]  /*46b0*/  STL [R1+0xe4], R60 ;  /* 0x0000e43c01007387 */ /* 0x000fe80000100800 */
[----:B------:R1:W-:Y:S04]  /*46c0*/  STL.64 [R1], R14 ;  /* 0x0000000e01007387 */ /* 0x0003e80000100a00 */
[----:B------:R-:W-:Y:S01]  /*46d0*/  STL [R1+0xe0], R62 ;  /* 0x0000e03e01007387 */ /* 0x000fe20000100800 */
[----:B------:R-:W-:-:S03]  /*46e0*/  IMAD R66, R4, UR6, RZ ;  /* 0x0000000604427c24 */ /* 0x000fc6000f8e02ff */
[----:B------:R-:W-:Y:S01]  /*46f0*/  STL [R1+0xdc], R64 ;  /* 0x0000dc4001007387 */ /* 0x000fe20000100800 */
[----:B-1----:R-:W-:-:S03]  /*4700*/  LEA R14, P5, R68, R122, 0x2 ;  /* 0x0000007a440e7211 */ /* 0x002fc600078a10ff */
[----:B------:R1:W-:Y:S01]  /*4710*/  STL.64 [R1+0x60], R10 ;  /* 0x0000600a01007387 */ /* 0x0003e20000100a00 */
[-C--:B------:R-:W-:Y:S02]  /*4720*/  LEA.HI.X.SX32 R15, R68, R123.reuse, 0x2, P5 ;  /* 0x0000007b440f7211 */ /* 0x080fe400028f16ff */
[-C--:B------:R-:W-:Y:S01]  /*4730*/  LEA R6, P5, R70, R122.reuse, 0x2 ;  /* 0x0000007a46067211 */ /* 0x080fe200078a10ff */
[----:B------:R-:W-:Y:S01]  /*4740*/  IMAD R68, R2, UR6, RZ ;  /* 0x0000000602447c24 */ /* 0x000fe2000f8e02ff */
[CC--:B-1----:R-:W-:Y:S01]  /*4750*/  LEA R10, P6, R75.reuse, R122.reuse, 0x2 ;  /* 0x0000007a4b0a7211 */ /* 0x0c2fe200078c10ff */
[----:B------:R-:W-:Y:S01]  /*4760*/  STL [R1+0xd8], R66 ;  /* 0x0000d84201007387 */ /* 0x000fe20000100800 */
[-C--:B------:R-:W-:Y:S02]  /*4770*/  LEA.HI.X.SX32 R7, R70, R123.reuse, 0x2, P5 ;  /* 0x0000007b46077211 */ /* 0x080fe400028f16ff */
[----:B------:R-:W-:Y:S01]  /*4780*/  LEA.HI.X.SX32 R11, R75, R123, 0x2, P6 ;  /* 0x0000007b4b0b7211 */ /* 0x000fe200030f16ff */
[----:B------:R-:W-:Y:S01]  /*4790*/  STL.64 [R1+0x58], R14 ;  /* 0x0000580e01007387 */ /* 0x000fe20000100a00 */
[----:B------:R-:W-:Y:S01]  /*47a0*/  LEA R2, P5, R72, R122, 0x2 ;  /* 0x0000007a48027211 */ /* 0x000fe200078a10ff */
[----:B------:R-:W-:-:S02]  /*47b0*/  IMAD R70, R3, UR6, RZ ;  /* 0x0000000603467c24 */ /* 0x000fc4000f8e02ff */
[----:B------:R-:W-:Y:S01]  /*47c0*/  STL [R1+0xd4], R68 ;  /* 0x0000d44401007387 */ /* 0x000fe20000100800 */
[-C--:B------:R-:W-:Y:S02]  /*47d0*/  LEA R108, P6, R74, R122.reuse, 0x2 ;  /* 0x0000007a4a6c7211 */ /* 0x080fe400078c10ff */
[-C--:B------:R-:W-:Y:S01]  /*47e0*/  LEA.HI.X.SX32 R3, R72, R123.reuse, 0x2, P5 ;  /* 0x0000007b48037211 */ /* 0x080fe200028f16ff */
[----:B------:R-:W-:Y:S04]  /*47f0*/  STL.64 [R1+0x50], R10 ;  /* 0x0000500a01007387 */ /* 0x000fe80000100a00 */
[----:B------:R1:W-:Y:S01]  /*4800*/  STL.64 [R1+0x48], R6 ;  /* 0x0000480601007387 */ /* 0x0003e20000100a00 */
[----:B------:R-:W-:Y:S02]  /*4810*/  LEA.HI.X.SX32 R109, R74, R123, 0x2, P6 ;  /* 0x0000007b4a6d7211 */ /* 0x000fe400030f16ff */
[-C--:B------:R-:W-:Y:S01]  /*4820*/  LEA R4, P6, R71, R122.reuse, 0x2 ;  /* 0x0000007a47047211 */ /* 0x080fe200078c10ff */
[----:B------:R-:W-:Y:S01]  /*4830*/  IMAD R72, R5, UR6, RZ ;  /* 0x0000000605487c24 */ /* 0x000fe2000f8e02ff */
[----:B-1----:R-:W-:-:S04]  /*4840*/  LEA R6, P5, R67, R122, 0x2 ;  /* 0x0000007a43067211 */ /* 0x002fc800078a10ff */
[-C--:B------:R-:W-:Y:S02]  /*4850*/  LEA.HI.X.SX32 R7, R67, R123.reuse, 0x2, P5 ;  /* 0x0000007b43077211 */ /* 0x080fe400028f16ff */
[-C--:B------:R-:W-:Y:S01]  /*4860*/  LEA R10, P5, R59, R122.reuse, 0x2 ;  /* 0x0000007a3b0a7211 */ /* 0x080fe200078a10ff */
[----:B------:R-:W-:Y:S01]  /*4870*/  STL.64 [R1+0x398], R108 ;  /* 0x0003986c01007387 */ /* 0x000fe20000100a00 */
[-C--:B------:R-:W-:Y:S02]  /*4880*/  LEA.HI.X.SX32 R5, R71, R123.reuse, 0x2, P6 ;  /* 0x0000007b47057211 */ /* 0x080fe400030f16ff */
[-C--:B------:R-:W-:Y:S01]  /*4890*/  LEA R8, P6, R63, R122.reuse, 0x2 ;  /* 0x0000007a3f087211 */ /* 0x080fe200078c10ff */
[----:B------:R-:W-:Y:S01]  /*48a0*/  STL [R1+0xd0], R70 ;  /* 0x0000d04601007387 */ /* 0x000fe20000100800 */
[-C--:B------:R-:W-:Y:S02]  /*48b0*/  LEA.HI.X.SX32 R11, R59, R123.reuse, 0x2, P5 ;  /* 0x0000007b3b0b7211 */ /* 0x080fe400028f16ff */
[C---:B------:R-:W-:Y:S01]  /*48c0*/  LEA R14, P5, R51.reuse, R122, 0x2 ;  /* 0x0000007a330e7211 */ /* 0x040fe200078a10ff */
[----:B------:R1:W-:Y:S03]  /*48d0*/  STL.64 [R1+0x3a0], R2 ;  /* 0x0003a00201007387 */ /* 0x0003e60000100a00 */
[----:B------:R-:W-:-:S02]  /*48e0*/  LEA.HI.X.SX32 R15, R51, R123, 0x2, P5 ;  /* 0x0000007b330f7211 */ /* 0x000fc400028f16ff */
[-C--:B------:R-:W-:Y:S01]  /*48f0*/  LEA R18, P5, R47, R122.reuse, 0x2 ;  /* 0x0000007a2f127211 */ /* 0x080fe200078a10ff */
[----:B------:R-:W-:Y:S02]  /*4900*/  IMAD R76, R13, UR6, RZ ;  /* 0x000000060d4c7c24 */ /* 0x000fe4000f8e02ff */
[----:B-1----:R-:W-:Y:S01]  /*4910*/  IMAD R2, R9, UR6, RZ ;  /* 0x0000000609027c24 */ /* 0x002fe2000f8e02ff */
[-C--:B------:R-:W-:Y:S02]  /*4920*/  LEA.HI.X.SX32 R9, R63, R123.reuse, 0x2, P6 ;  /* 0x0000007b3f097211 */ /* 0x080fe400030f16ff */
[-C--:B------:R-:W-:Y:S01]  /*4930*/  LEA R12, P6, R55, R122.reuse, 0x2 ;  /* 0x0000007a370c7211 */ /* 0x080fe200078c10ff */
[----:B------:R-:W-:Y:S01]  /*4940*/  STL.64 [R1+0x3a8], R4 ;  /* 0x0003a80401007387 */ /* 0x000fe20000100a00 */
[-C--:B------:R-:W-:Y:S02]  /*4950*/  LEA.HI.X.SX32 R19, R47, R123.reuse, 0x2, P5 ;  /* 0x0000007b2f137211 */ /* 0x080fe400028f16ff */
[----:B------:R-:W-:Y:S01]  /*4960*/  LEA.HI.X.SX32 R13, R55, R123, 0x2, P6 ;  /* 0x0000007b370d7211 */ /* 0x000fe200030f16ff */
[----:B------:R-:W-:Y:S01]  /*4970*/  STL [R1+0xcc], R72 ;  /* 0x0000cc4801007387 */ /* 0x000fe20000100800 */
[----:B------:R-:W-:-:S02]  /*4980*/  LEA R16, P6, R50, R122, 0x2 ;  /* 0x0000007a32107211 */ /* 0x000fc400078c10ff */
[C---:B------:R-:W-:Y:S01]  /*4990*/  LEA R22, P5, R39.reuse, R122, 0x2 ;  /* 0x0000007a27167211 */ /* 0x040fe200078a10ff */
[----:B------:R-:W-:Y:S04]  /*49a0*/  STL.64 [R1+0x3b0], R6 ;  /* 0x0003b00601007387 */ /* 0x000fe80000100a00 */
[----:B------:R1:W-:Y:S01]  /*49b0*/  STL.64 [R1+0x3c0], R8 ;  /* 0x0003c00801007387 */ /* 0x0003e20000100a00 */
[----:B------:R-:W-:-:S03]  /*49c0*/  LEA.HI.X.SX32 R23, R39, R123, 0x2, P5 ;  /* 0x0000007b27177211 */ /* 0x000fc600028f16ff */
[----:B------:R-:W-:Y:S01]  /*49d0*/  STL [R1+0xc8], R2 ;  /* 0x0000c80201007387 */ /* 0x000fe20000100800 */
[----:B------:R-:W-:-:S03]  /*49e0*/  LEA R26, P5, R31, R122, 0x2 ;  /* 0x0000007a1f1a7211 */ /* 0x000fc600078a10ff */
[----:B------:R-:W-:Y:S01]  /*49f0*/  STL.64 [R1+0x3c8], R10 ;  /* 0x0003c80a01007387 */ /* 0x000fe20000100a00 */
[----:B-1----:R-:W-:Y:S01]  /*4a00*/  IMAD R8, R17, UR6, RZ ;  /* 0x0000000611087c24 */ /* 0x002fe2000f8e02ff */
[----:B------:R-:W-:Y:S02]  /*4a10*/  LEA.HI.X.SX32 R17, R50, R123, 0x2, P6 ;  /* 0x0000007b32117211 */ /* 0x000fe400030f16ff */
[----:B------:R-:W-:Y:S01]  /*4a20*/  STL.64 [R1+0x3d0], R12 ;  /* 0x0003d00c01007387 */ /* 0x000fe20000100a00 */
[----:B------:R-:W-:-:S03]  /*4a30*/  LEA R20, P6, R43, R122, 0x2 ;  /* 0x0000007a2b147211 */ /* 0x000fc600078c10ff */
[----:B------:R-:W-:Y:S01]  /*4a40*/  STL [R1+0xc4], R76 ;  /* 0x0000c44c01007387 */ /* 0x000fe20000100800 */
[----:B------:R-:W-:-:S03]  /*4a50*/  LEA.HI.X.SX32 R27, R31, R123, 0x2, P5 ;  /* 0x0000007b1f1b7211 */ /* 0x000fc600028f16ff */
[----:B------:R1:W-:Y:S01]  /*4a60*/  STL.64 [R1+0x3d8], R14 ;  /* 0x0003d80e01007387 */ /* 0x0003e20000100a00 */
[----:B------:R-:W-:Y:S01]  /*4a70*/  LEA R30, P5, R34, R122, 0x2 ;  /* 0x0000007a221e7211 */ /* 0x000fe200078a10ff */
[----:B------:R-:W-:-:S03]  /*4a80*/  IMAD R7, R25, UR6, RZ ;  /* 0x0000000619077c24 */ /* 0x000fc6000f8e02ff */
[-C--:B------:R-:W-:Y:S01]  /*4a90*/  LEA.HI.X.SX32 R31, R34, R123.reuse, 0x2, P5 ;  /* 0x0000007b221f7211 */ /* 0x080fe200028f16ff */
[----:B-1----:R-:W-:Y:S01]  /*4aa0*/  IMAD R15, R21, UR6, RZ ;  /* 0x00000006150f7c24 */ /* 0x002fe2000f8e02ff */
[-C--:B------:R-:W-:Y:S02]  /*4ab0*/  LEA.HI.X.SX32 R21, R43, R123.reuse, 0x2, P6 ;  /* 0x0000007b2b157211 */ /* 0x080fe400030f16ff */
[-C--:B------:R-:W-:Y:S02]  /*4ac0*/  LEA R24, P6, R32, R122.reuse, 0x2 ;  /* 0x0000007a20187211 */ /* 0x080fe400078c10ff */
[-C--:B------:R-:W-:Y:S02]  /*4ad0*/  LEA R34, P5, R38, R122.reuse, 0x2 ;  /* 0x0000007a26227211 */ /* 0x080fe400078a10ff */
[----:B------:R-:W-:Y:S02]  /*4ae0*/  LEA.HI.X.SX32 R25, R32, R123, 0x2, P6 ;  /* 0x0000007b20197211 */ /* 0x000fe400030f16ff */
[----:B------:R-:W-:Y:S01]  /*4af0*/  LEA R28, P6, R35, R122, 0x2 ;  /* 0x0000007a231c7211 */ /* 0x000fe200078c10ff */
[----:B------:R-:W-:-:S03]  /*4b00*/  IMAD R14, R29, UR6, RZ ;  /* 0x000000061d0e7c24 */ /* 0x000fc6000f8e02ff */
[-C--:B------:R-:W-:Y:S02]  /*4b10*/  LEA.HI.X.SX32 R29, R35, R123.reuse, 0x2, P6 ;  /* 0x0000007b231d7211 */ /* 0x080fe400030f16ff */
[----:B------:R-:W-:Y:S02]  /*4b20*/  LEA.HI.X.SX32 R35, R38, R123, 0x2, P5 ;  /* 0x0000007b26237211 */ /* 0x000fe400028f16ff */
[----:B------:R-:W-:-:S04]  /*4b30*/  LEA R38, P5, R42, R122, 0x2 ;  /* 0x0000007a2a267211 */ /* 0x000fc800078a10ff */
        /* <DEDUP_REMOVED lines=12> */
[-C--:B------:R-:W-:Y:S02]  /*4c00*/  LEA.HI.X.SX32 R63, R66, R123.reuse, 0x2, P5 ;  /* 0x0000007b423f7211 */ /* 0x080fe400028f16ff */
[-C--:B------:R-:W-:Y:S02]  /*4c10*/  LEA R66, P5, R70, R122.reuse, 0x2 ;  /* 0x0000007a46427211 */ /* 0x080fe400078a10ff */
[-C--:B------:R-:W-:Y:S02]  /*4c20*/  LEA R32, P6, R36, R122.reuse, 0x2 ;  /* 0x0000007a24207211 */ /* 0x080fe400078c10ff */
[-C--:B------:R-:W-:Y:S01]  /*4c30*/  LEA.HI.X.SX32 R67, R70, R123.reuse, 0x2, P5 ;  /* 0x0000007b46437211 */ /* 0x080fe200028f16ff */
[----:B------:R-:W-:Y:S01]  /*4c40*/  IMAD R6, R33, UR6, RZ ;  /* 0x0000000621067c24 */ /* 0x000fe2000f8e02ff */
[----:B------:R-:W-:Y:S02]  /*4c50*/  LEA R70, P5, R2, R122, 0x2 ;  /* 0x0000007a02467211 */ /* 0x000fe400078a10ff */
[----:B------:R-:W-:-:S02]  /*4c60*/  LEA.HI.X.SX32 R33, R36, R123, 0x2, P6 ;  /* 0x0000007b24217211 */ /* 0x000fc400030f16ff */
[-C--:B------:R-:W-:Y:S02]  /*4c70*/  LEA R36, P6, R40, R122.reuse, 0x2 ;  /* 0x0000007a28247211 */ /* 0x080fe400078c10ff */
[-C--:B------:R-:W-:Y:S01]  /*4c80*/  LEA.HI.X.SX32 R71, R2, R123.reuse, 0x2, P5 ;  /* 0x0000007b02477211 */ /* 0x080fe200028f16ff */
[----:B------:R-:W-:Y:S01]  /*4c90*/  IMAD R13, R37, UR6, RZ ;  /* 0x00000006250d7c24 */ /* 0x000fe2000f8e02ff */
[-C--:B------:R-:W-:Y:S02]  /*4ca0*/  LEA R74, P5, R8, R122.reuse, 0x2 ;  /* 0x0000007a084a7211 */ /* 0x080fe400078a10ff */
[-C--:B------:R-:W-:Y:S02]  /*4cb0*/  LEA.HI.X.SX32 R37, R40, R123.reuse, 0x2, P6 ;  /* 0x0000007b28257211 */ /* 0x080fe400030f16ff */
[-C--:B------:R-:W-:Y:S02]  /*4cc0*/  LEA R40, P6, R44, R122.reuse, 0x2 ;  /* 0x0000007a2c287211 */ /* 0x080fe400078c10ff */
[----:B------:R-:W-:Y:S01]  /*4cd0*/  LEA.HI.X.SX32 R75, R8, R123, 0x2, P5 ;  /* 0x0000007b084b7211 */ /* 0x000fe200028f16ff */
[----:B------:R-:W-:Y:S01]  /*4ce0*/  IMAD R5, R41, UR6, RZ ;  /* 0x0000000629057c24 */ /* 0x000fe2000f8e02ff */
[----:B------:R-:W-:-:S02]  /*4cf0*/  LEA R78, P5, R7, R122, 0x2 ;  /* 0x0000007a074e7211 */ /* 0x000fc400078a10ff */
[-C--:B------:R-:W-:Y:S02]  /*4d00*/  LEA.HI.X.SX32 R41, R44, R123.reuse, 0x2, P6 ;  /* 0x0000007b2c297211 */ /* 0x080fe400030f16ff */
[-C--:B------:R-:W-:Y:S02]  /*4d10*/  LEA R44, P6, R48, R122.reuse, 0x2 ;  /* 0x0000007a302c7211 */ /* 0x080fe400078c10ff */
[-C--:B------:R-:W-:Y:S01]  /*4d20*/  LEA.HI.X.SX32 R79, R7, R123.reuse, 0x2, P5 ;  /* 0x0000007b074f7211 */ /* 0x080fe200028f16ff */
[----:B------:R-:W-:Y:S01]  /*4d30*/  STL.64 [R1+0x3e0], R16 ;  /* 0x0003e01001007387 */ /* 0x000fe20000100a00 */
[-C--:B------:R-:W-:Y:S01]  /*4d40*/  LEA R82, P5, R6, R122.reuse, 0x2 ;  /* 0x0000007a06527211 */ /* 0x080fe200078a10ff */
[----:B------:R-:W-:Y:S01]  /*4d50*/  IMAD R12, R45, UR6, RZ ;  /* 0x000000062d0c7c24 */ /* 0x000fe2000f8e02ff */
[-C--:B------:R-:W-:Y:S01]  /*4d60*/  LEA.HI.X.SX32 R45, R48, R123.reuse, 0x2, P6 ;  /* 0x0000007b302d7211 */ /* 0x080fe200030f16ff */
[----:B------:R1:W-:Y:S01]  /*4d70*/  STL [R1+0xc0], R8 ;  /* 0x0000c00801007387 */ /* 0x0003e20000100800 */
[-C--:B------:R-:W-:Y:S01]  /*4d80*/  LEA R48, P6, R52, R122.reuse, 0x2 ;  /* 0x0000007a34307211 */ /* 0x080fe200078c10ff */
[----:B------:R-:W-:Y:S01]  /*4d90*/  IMAD R0, R49, UR6, RZ ;  /* 0x0000000631007c24 */ /* 0x000fe2000f8e02ff */
[----:B------:R-:W-:Y:S01]  /*4da0*/  LEA.HI.X.SX32 R83, R6, R123, 0x2, P5 ;  /* 0x0000007b06537211 */ /* 0x000fe200028f16ff */
[----:B------:R-:W-:Y:S01]  /*4db0*/  STL.64 [R1+0x3f0], R18 ;  /* 0x0003f01201007387 */ /* 0x000fe20000100a00 */
[----:B------:R-:W-:-:S03]  /*4dc0*/  LEA R86, P5, R5, R122, 0x2 ;  /* 0x0000007a05567211 */ /* 0x000fc600078a10ff */
[----:B------:R-:W-:Y:S01]  /*4dd0*/  STL.64 [R1+0x3f8], R20 ;  /* 0x0003f81401007387 */ /* 0x000fe20000100a00 */
[----:B------:R-:W-:-:S03]  /*4de0*/  LEA.HI.X.SX32 R49, R52, R123, 0x2, P6 ;  /* 0x0000007b34317211 */ /* 0x000fc600030f16ff */
[----:B------:R-:W-:Y:S01]  /*4df0*/  STL [R1+0xbc], R15 ;  /* 0x0000bc0f01007387 */ /* 0x000fe20000100800 */
[----:B------:R-:W-:-:S03]  /*4e00*/  LEA R52, P6, R56, R122, 0x2 ;  /* 0x0000007a38347211 */ /* 0x000fc600078c10ff */
[----:B------:R-:W-:Y:S01]  /*4e10*/  STL.64 [R1+0x400], R22 ;  /* 0x0004001601007387 */ /* 0x000fe20000100a00 */
[----:B------:R-:W-:Y:S01]  /*4e20*/  IMAD R11, R53, UR6, RZ ;  /* 0x00000006350b7c24 */ /* 0x000fe2000f8e02ff */
[----:B------:R-:W-:Y:S02]  /*4e30*/  LEA.HI.X.SX32 R87, R5, R123, 0x2, P5 ;  /* 0x0000007b05577211 */ /* 0x000fe400028f16ff */
[----:B------:R2:W-:Y:S01]  /*4e40*/  STL [R1+0xb8], R7 ;  /* 0x0000b80701007387 */ /* 0x0005e20000100800 */
[----:B------:R-:W-:Y:S01]  /*4e50*/  IMAD R4, R57, UR6, RZ ;  /* 0x0000000639047c24 */ /* 0x000fe2000f8e02ff */
[----:B------:R-:W-:Y:S02]  /*4e60*/  LEA R90, P5, R0, R122, 0x2 ;  /* 0x0000007a005a7211 */ /* 0x000fe400078a10ff */
[----:B------:R-:W-:Y:S01]  /*4e70*/  STL [R1+0xb4], R14 ;  /* 0x0000b40e01007387 */ /* 0x000fe20000100800 */
[----:B------:R-:W-:-:S03]  /*4e80*/  IMAD R10, R61, UR6, RZ ;  /* 0x000000063d0a7c24 */ /* 0x000fc6000f8e02ff */
[----:B------:R3:W-:Y:S01]  /*4e90*/  STL [R1+0xb0], R6 ;  /* 0x0000b00601007387 */ /* 0x0007e20000100800 */
[-C--:B------:R-:W-:Y:S01]  /*4ea0*/  LEA.HI.X.SX32 R53, R56, R123.reuse, 0x2, P6 ;  /* 0x0000007b38357211 */ /* 0x080fe200030f16ff */
[----:B------:R-:W-:Y:S02]  /*4eb0*/  IMAD R3, R65, UR6, RZ ;  /* 0x0000000641037c24 */ /* 0x000fe4000f8e02ff */
[----:B------:R-:W-:Y:S01]  /*4ec0*/  STL [R1+0xac], R13 ;  /* 0x0000ac0d01007387 */ /* 0x000fe20000100800 */
[----:B------:R-:W-:Y:S01]  /*4ed0*/  LEA R56, P6, R60, R122, 0x2 ;  /* 0x0000007a3c387211 */ /* 0x000fe200078c10ff */
[----:B------:R-:W-:Y:S02]  /*4ee0*/  IMAD R9, R69, UR6, RZ ;  /* 0x0000000645097c24 */ /* 0x000fe4000f8e02ff */
[----:B------:R4:W-:Y:S01]  /*4ef0*/  STL [R1+0xa8], R5 ;  /* 0x0000a80501007387 */ /* 0x0009e20000100800 */
[----:B------:R-:W-:Y:S01]  /*4f00*/  IMAD R2, R73, UR6, RZ ;  /* 0x0000000649027c24 */ /* 0x000fe2000f8e02ff */
[----:B------:R-:W-:-:S02]  /*4f10*/  LEA.HI.X.SX32 R91, R0, R123, 0x2, P5 ;  /* 0x0000007b005b7211 */ /* 0x000fc400028f16ff */
[----:B------:R-:W-:Y:S01]  /*4f20*/  STL [R1+0xa4], R12 ;  /* 0x0000a40c01007387 */ /* 0x000fe20000100800 */
[----:B-1----:R-:W-:Y:S01]  /*4f30*/  IMAD R8, R77, UR6, RZ ;  /* 0x000000064d087c24 */ /* 0x002fe2000f8e02ff */
[----:B------:R-:W-:Y:S02]  /*4f40*/  LEA R94, P5, R4, R122, 0x2 ;  /* 0x0000007a045e7211 */ /* 0x000fe400078a10ff */
[----:B------:R1:W-:Y:S01]  /*4f50*/  STL [R1+0xa0], R0 ;  /* 0x0000a00001007387 */ /* 0x0003e20000100800 */
[----:B--2---:R-:W-:-:S03]  /*4f60*/  IMAD R7, R81, UR6, RZ ;  /* 0x0000000651077c24 */ /* 0x004fc6000f8e02ff */
[----:B------:R-:W-:Y:S01]  /*4f70*/  STL [R1+0x9c], R11 ;  /* 0x00009c0b01007387 */ /* 0x000fe20000100800 */
[-C--:B------:R-:W-:Y:S01]  /*4f80*/  LEA.HI.X.SX32 R57, R60, R123.reuse, 0x2, P6 ;  /* 0x0000007b3c397211 */ /* 0x080fe200030f16ff */
[----:B---3--:R-:W-:Y:S02]  /*4f90*/  IMAD R6, R85, UR6, RZ ;  /* 0x0000000655067c24 */ /* 0x008fe4000f8e02ff */
[----:B------:R2:W-:Y:S01]  /*4fa0*/  STL [R1+0x98], R4 ;  /* 0x0000980401007387 */ /* 0x0005e20000100800 */
[----:B------:R-:W-:Y:S01]  /*4fb0*/  LEA R60, P6, R64, R122, 0x2 ;  /* 0x0000007a403c7211 */ /* 0x000fe200078c10ff */
[----:B----4-:R-:W-:Y:S02]  /*4fc0*/  IMAD R5, R89, UR6, RZ ;  /* 0x0000000659057c24 */ /* 0x010fe4000f8e02ff */
[----:B------:R-:W-:Y:S01]  /*4fd0*/  STL [R1+0x94], R10 ;  /* 0x0000940a01007387 */ /* 0x000fe20000100800 */
[----:B-1----:R-:W-:Y:S01]  /*4fe0*/  IMAD R0, R93, UR6, RZ ;  /* 0x000000065d007c24 */ /* 0x002fe2000f8e02ff */
[----:B------:R-:W-:-:S02]  /*4ff0*/  LEA.HI.X.SX32 R95, R4, R123, 0x2, P5 ;  /* 0x0000007b045f7211 */ /* 0x000fc400028f16ff */
[----:B------:R1:W-:Y:S01]  /*5000*/  STL [R1+0x90], R3 ;  /* 0x0000900301007387 */ /* 0x0003e20000100800 */
[----:B--2---:R-:W-:-:S03]  /*5010*/  IMAD R4, R97, UR6, RZ ;  /* 0x0000000661047c24 */ /* 0x004fc6000f8e02ff */
[----:B------:R-:W-:Y:S01]  /*5020*/  STL [R1+0x8c], R9 ;  /* 0x00008c0901007387 */ /* 0x000fe20000100800 */
[----:B------:R-:W-:-:S03]  /*5030*/  LEA.HI.X.SX32 R61, R64, R123, 0x2, P6 ;  /* 0x0000007b403d7211 */ /* 0x000fc600030f16ff */
[----:B------:R2:W-:Y:S01]  /*5040*/  STL [R1+0x88], R2 ;  /* 0x0000880201007387 */ /* 0x0005e20000100800 */
[----:B------:R-:W-:-:S03]  /*5050*/  LEA R64, P6, R68, R122, 0x2 ;  /* 0x0000007a44407211 */ /* 0x000fc600078c10ff */
[----:B------:R-:W-:Y:S04]  /*5060*/  STL [R1+0x84], R8 ;  /* 0x0000840801007387 */ /* 0x000fe80000100800 */
[----:B------:R-:W-:Y:S04]  /*5070*/  STL [R1+0x80], R7 ;  /* 0x0000800701007387 */ /* 0x000fe80000100800 */
[----:B------:R-:W-:Y:S04]  /*5080*/  STL [R1+0x7c], R6 ;  /* 0x00007c0601007387 */ /* 0x000fe80000100800 */
[----:B------:R-:W-:Y:S01]  /*5090*/  STL [R1+0x78], R5 ;  /* 0x0000780501007387 */ /* 0x000fe20000100800 */
[----:B------:R-:W-:-:S03]  /*50a0*/  LEA.HI.X.SX32 R65, R68, R123, 0x2, P6 ;  /* 0x0000007b44417211 */ /* 0x000fc600030f16ff */
[----:B------:R3:W-:Y:S01]  /*50b0*/  STL [R1+0x74], R0 ;  /* 0x0000740001007387 */ /* 0x0007e20000100800 */
[----:B------:R-:W-:-:S03]  /*50c0*/  LEA R68, P6, R72, R122, 0x2 ;  /* 0x0000007a48447211 */ /* 0x000fc600078c10ff */
[----:B------:R-:W-:Y:S04]  /*50d0*/  STL [R1+0x70], R4 ;  /* 0x0000700401007387 */ /* 0x000fe80000100800 */
[----:B------:R-:W4:Y:S01]  /*50e0*/  LDL.LU.64 R22, [R1+0x38] ;  /* 0x0000380001167983 */ /* 0x000f220000300a00 */
[----:B------:R-:W-:-:S03]  /*50f0*/  LEA R98, P5, R3, R122, 0x2 ;  /* 0x0000007a03627211 */ /* 0x000fc600078a10ff */
[----:B------:R-:W4:Y:S01]  /*5100*/  LDL.LU.64 R20, [R1+0x30] ;  /* 0x0000300001147983 */ /* 0x000f220000300a00 */
[-C--:B------:R-:W-:Y:S02]  /*5110*/  LEA.HI.X.SX32 R69, R72, R123.reuse, 0x2, P6 ;  /* 0x0000007b48457211 */ /* 0x080fe400030f16ff */
[-C--:B------:R-:W-:Y:S02]  /*5120*/  LEA R72, P6, R76, R122.reuse, 0x2 ;  /* 0x0000007a4c487211 */ /* 0x080fe400078c10ff */
[-C--:B------:R-:W-:Y:S02]  /*5130*/  LEA.HI.X.SX32 R99, R3, R123.reuse, 0x2, P5 ;  /* 0x0000007b03637211 */ /* 0x080fe400028f16ff */
[-C--:B------:R-:W-:Y:S02]  /*5140*/  LEA R102, P5, R2, R122.reuse, 0x2 ;  /* 0x0000007a02667211 */ /* 0x080fe400078a10ff */
[----:B------:R-:W-:Y:S01]  /*5150*/  LEA.HI.X.SX32 R73, R76, R123, 0x2, P6 ;  /* 0x0000007b4c497211 */ /* 0x000fe200030f16ff */
[----:B-1----:R-:W-:Y:S01]  /*5160*/  IMAD R3, R101, UR6, RZ ;  /* 0x0000000665037c24 */ /* 0x002fe2000f8e02ff */
[----:B------:R-:W-:-:S02]  /*5170*/  LEA R76, P6, R15, R122, 0x2 ;  /* 0x0000007a0f4c7211 */ /* 0x000fc400078c10ff */
[-C--:B------:R-:W-:Y:S01]  /*5180*/  LEA.HI.X.SX32 R103, R2, R123.reuse, 0x2, P5 ;  /* 0x0000007b02677211 */ /* 0x080fe200028f16ff */
[----:B--2---:R-:W-:Y:S01]  /*5190*/  IMAD R2, R105, UR6, RZ ;  /* 0x0000000669027c24 */ /* 0x004fe2000f8e02ff */
[----:B------:R-:W-:Y:S01]  /*51a0*/  LEA.HI.X.SX32 R77, R15, R123, 0x2, P6 ;  /* 0x0000007b0f4d7211 */ /* 0x000fe200030f16ff */
[----:B------:R-:W-:Y:S01]  /*51b0*/  STL [R1+0x6c], R3 ;  /* 0x00006c0301007387 */ /* 0x000fe20000100800 */
[----:B------:R-:W-:-:S03]  /*51c0*/  LEA R80, P6, R14, R122, 0x2 ;  /* 0x0000007a0e507211 */ /* 0x000fc600078c10ff */
[----:B------:R1:W-:Y:S01]  /*51d0*/  STL [R1+0x68], R2 ;  /* 0x0000680201007387 */ /* 0x0003e20000100800 */
[----:B------:R-:W-:-:S03]  /*51e0*/  LEA.HI.X.SX32 R81, R14, R123, 0x2, P6 ;  /* 0x0000007b0e517211 */ /* 0x000fc600030f16ff */
[----:B------:R-:W2:Y:S01]  /*51f0*/  LDL.LU.64 R18, [R1+0x28] ;  /* 0x0000280001127983 */ /* 0x000ea20000300a00 */
[----:B------:R-:W-:-:S03]  /*5200*/  LEA R84, P6, R13, R122, 0x2 ;  /* 0x0000007a0d547211 */ /* 0x000fc600078c10ff */
[----:B------:R-:W2:Y:S01]  /*5210*/  LDL.LU.64 R16, [R1+0x20] ;  /* 0x0000200001107983 */ /* 0x000ea20000300a00 */
[-C--:B------:R-:W-:Y:S02]  /*5220*/  LEA.HI.X.SX32 R85, R13, R123.reuse, 0x2, P6 ;  /* 0x0000007b0d557211 */ /* 0x080fe400030f16ff */
[CC--:B------:R-:W-:Y:S01]  /*5230*/  LEA R88, P6, R12.reuse, R122.reuse, 0x2 ;  /* 0x0000007a0c587211 */ /* 0x0c0fe200078c10ff */
[----:B------:R-:W2:Y:S03]  /*5240*/  LDL.LU.64 R14, [R1+0x18] ;  /* 0x00001800010e7983 */ /* 0x000ea60000300a00 */
[-C--:B------:R-:W-:Y:S02]  /*5250*/  LEA.HI.X.SX32 R89, R12, R123.reuse, 0x2, P6 ;  /* 0x0000007b0c597211 */ /* 0x080fe400030f16ff */
[C---:B------:R-:W-:Y:S01]  /*5260*/  LEA R92, P6, R11.reuse, R122, 0x2 ;  /* 0x0000007a0b5c7211 */ /* 0x040fe200078c10ff */
[----:B------:R-:W2:Y:S03]  /*5270*/  LDL.LU.64 R12, [R1+0x10] ;  /* 0x00001000010c7983 */ /* 0x000ea60000300a00 */
[----:B------:R-:W-:-:S02]  /*5280*/  LEA.HI.X.SX32 R93, R11, R123, 0x2, P6 ;  /* 0x0000007b0b5d7211 */ /* 0x000fc400030f16ff */
[----:B------:R-:W-:-:S04]  /*5290*/  LEA R96, P6, R10, R122, 0x2 ;  /* 0x0000007a0a607211 */ /* 0x000fc800078c10ff */
[-C--:B------:R-:W-:Y:S02]  /*52a0*/  LEA.HI.X.SX32 R97, R10, R123.reuse, 0x2, P6 ;  /* 0x0000007b0a617211 */ /* 0x080fe400030f16ff */
[----:B------:R-:W2:Y:S01]  /*52b0*/  LDL.LU.64 R10, [R1+0x8] ;  /* 0x00000800010a7983 */ /* 0x000ea20000300a00 */
[CC--:B------:R-:W-:Y:S01]  /*52c0*/  LEA R100, P6, R9.reuse, R122.reuse, 0x2 ;  /* 0x0000007a09647211 */ /* 0x0c0fe200078c10ff */
[----:B------:R-:W1:Y:S03]  /*52d0*/  S2UR UR8, SR_CgaCtaId ;  /* 0x00000000000879c3 */ /* 0x000e660000008800 */
[----:B------:R-:W-:Y:S02]  /*52e0*/  LEA.HI.X.SX32 R101, R9, R123, 0x2, P6 ;  /* 0x0000007b09657211 */ /* 0x000fe400030f16ff */
[----:B------:R-:W-:-:S04]  /*52f0*/  LEA R104, P6, R8, R122, 0x2 ;  /* 0x0000007a08687211 */ /* 0x000fc800078c10ff */
[-C--:B------:R-:W-:Y:S02]  /*5300*/  LEA.HI.X.SX32 R105, R8, R123.reuse, 0x2, P6 ;  /* 0x0000007b08697211 */ /* 0x080fe400030f16ff */
[CC--:B------:R-:W-:Y:S02]  /*5310*/  LEA R112, P6, R6.reuse, R122.reuse, 0x2 ;  /* 0x0000007a06707211 */ /* 0x0c0fe400078c10ff */
[CC--:B------:R-:W-:Y:S02]  /*5320*/  LEA R106, P5, R7.reuse, R122.reuse, 0x2 ;  /* 0x0000007a076a7211 */ /* 0x0c0fe400078a10ff */
[-C--:B------:R-:W-:Y:S02]  /*5330*/  LEA.HI.X.SX32 R113, R6, R123.reuse, 0x2, P6 ;  /* 0x0000007b06717211 */ /* 0x080fe400030f16ff */
[----:B------:R-:W-:Y:S02]  /*5340*/  LEA R116, P6, R0, R122, 0x2 ;  /* 0x0000007a00747211 */ /* 0x000fe400078c10ff */
[----:B------:R-:W-:-:S02]  /*5350*/  LEA.HI.X.SX32 R107, R7, R123, 0x2, P5 ;  /* 0x0000007b076b7211 */ /* 0x000fc400028f16ff */
[CC--:B------:R-:W-:Y:S02]  /*5360*/  LEA R114, P5, R5.reuse, R122.reuse, 0x2 ;  /* 0x0000007a05727211 */ /* 0x0c0fe400078a10ff */
[-C--:B------:R-:W-:Y:S02]  /*5370*/  LEA.HI.X.SX32 R117, R0, R123.reuse, 0x2, P6 ;  /* 0x0000007b00757211 */ /* 0x080fe400030f16ff */
[----:B---3--:R-:W-:Y:S02]  /*5380*/  SHF.R.U32.HI R0, RZ, 0x6, R124 ;  /* 0x00000006ff007819 */ /* 0x008fe4000001167c */
[----:B------:R-:W-:Y:S02]  /*5390*/  LEA.HI.X.SX32 R115, R5, R123, 0x2, P5 ;  /* 0x0000007b05737211 */ /* 0x000fe400028f16ff */
[-C--:B------:R-:W-:Y:S01]  /*53a0*/  LEA R118, P5, R4, R122.reuse, 0x2 ;  /* 0x0000007a04767211 */ /* 0x080fe200078a10ff */
[----:B------:R-:W-:Y:S01]  /*53b0*/  UMOV UR4, 0x400 ;  /* 0x0000040000047882 */ /* 0x000fe20000000000 */
[----:B------:R-:W-:Y:S01]  /*53c0*/  SGXT.U32 R0, R0, 0x3 ;  /* 0x000000030000781a */ /* 0x000fe20000000000 */
[----:B-1----:R-:W-:Y:S01]  /*53d0*/  ULEA UR8, UR8, UR4, 0x18 ;  /* 0x0000000408087291 */ /* 0x002fe2000f8ec0ff */
[----:B------:R-:W-:-:S02]  /*53e0*/  LEA R120, P6, R3, R122, 0x2 ;  /* 0x0000007a03787211 */ /* 0x000fc400078c10ff */
[-C--:B------:R-:W-:Y:S02]  /*53f0*/  LEA.HI.X.SX32 R119, R4, R123.reuse, 0x2, P5 ;  /* 0x0000007b04777211 */ /* 0x080fe400028f16ff */
[----:B------:R-:W-:Y:S02]  /*5400*/  LEA R122, P5, R2, R122, 0x2 ;  /* 0x0000007a027a7211 */ /* 0x000fe400078a10ff */
[----:B------:R-:W-:Y:S02]  /*5410*/  LOP3.LUT R124, R0, 0x18, RZ, 0xfc, !PT ;  /* 0x00000018007c7812 */ /* 0x000fe400078efcff */
[-C--:B------:R-:W-:Y:S02]  /*5420*/  LEA.HI.X.SX32 R121, R3, R123.reuse, 0x2, P6 ;  /* 0x0000007b03797211 */ /* 0x080fe400030f16ff */
[----:B------:R-:W-:Y:S02]  /*5430*/  LEA.HI.X.SX32 R123, R2, R123, 0x2, P5 ;  /* 0x0000007b027b7211 */ /* 0x000fe400028f16ff */
[----:B------:R-:W-:-:S02]  /*5440*/  ISETP.GE.AND P6, PT, R124, UR12, PT ;  /* 0x0000000c7c007c0c */ /* 0x000fc4000bfc6270 */
[----:B------:R-:W-:Y:S01]  /*5450*/  ISETP.GE.AND P5, PT, R124, UR7, PT ;  /* 0x000000077c007c0c */ /* 0x000fe2000bfa6270 */
[----:B------:R-:W-:Y:S01]  /*5460*/  VIADD R124, R125, UR8 ;  /* 0x000000087d7c7c36 */ /* 0x000fe20008000000 */
[C---:B------:R-:W-:Y:S02]  /*5470*/  LOP3.LUT R125, R0.reuse, 0x20, RZ, 0xfc, !PT ;  /* 0x00000020007d7812 */ /* 0x040fe400078efcff */
[C---:B------:R-:W-:Y:S02]  /*5480*/  LOP3.LUT R2, R0.reuse, 0x28, RZ, 0xfc, !PT ;  /* 0x0000002800027812 */ /* 0x040fe400078efcff */
[C---:B------:R-:W-:Y:S02]  /*5490*/  LOP3.LUT R4, R0.reuse, 0x30, RZ, 0xfc, !PT ;  /* 0x0000003000047812 */ /* 0x040fe400078efcff */
[----:B------:R-:W-:-:S05]  /*54a0*/  LOP3.LUT R0, R0, 0x38, RZ, 0xfc, !PT ;  /* 0x0000003800007812 */ /* 0x000fca00078efcff */
[----:B------:R1:W-:Y:S04]  /*54b0*/  STL [R1+0x390], R0 ;  /* 0x0003900001007387 */ /* 0x0003e80000100800 */
[----:B------:R-:W3:Y:S01]  /*54c0*/  LDL.LU.64 R8, [R1] ;  /* 0x0000000001087983 */ /* 0x000ee20000300a00 */
[----:B------:R-:W4:Y:S01]  /*54d0*/  LDCU.64 UR16, c[0x0][0x358] ;  /* 0x00006b00ff1077ac */ /* 0x000f220008000a00 */
[----:B------:R-:W1:Y:S01]  /*54e0*/  S2R R109, SR_TID.X ;  /* 0x00000000006d7919 */ /* 0x000e620000002100 */
[----:B------:R-:W-:Y:S02]  /*54f0*/  SEL R3, RZ, 0x4, P2 ;  /* 0x00000004ff037807 */ /* 0x000fe40001000000 */
[----:B------:R-:W-:Y:S01]  /*5500*/  ISETP.GE.AND P2, PT, R2, UR12, PT ;  /* 0x0000000c02007c0c */ /* 0x000fe2000bf46270 */
[----:B------:R-:W-:Y:S01]  /*5510*/  UISETP.GT.AND UP1, UPT, UR5, 0x7f, UPT ;  /* 0x0000007f0500788c */ /* 0x000fe2000bf24270 */
[----:B------:R-:W3:Y:S01]  /*5520*/  LDL.64 R6, [R1+0x60] ;  /* 0x0000600001067983 */ /* 0x000ee20000100a00 */
[----:B------:R-:W-:-:S03]  /*5530*/  USHF.L.U32 UR6, UR14, 0x6, URZ ;  /* 0x000000060e067899 */ /* 0x000fc600080006ff */
[----:B------:R-:W-:Y:S01]  /*5540*/  @!PT LDS RZ, [RZ] ;  /* 0x00000000fffff984 */ /* 0x000fe20000000800 */
[----:B------:R-:W-:Y:S01]  /*5550*/  @!PT LDS RZ, [RZ] ;  /* 0x00000000fffff984 */ /* 0x000fe20000000800 */
[----:B------:R-:W-:Y:S01]  /*5560*/  @!PT LDS RZ, [RZ] ;  /* 0x00000000fffff984 */ /* 0x000fe20000000800 */
[----:B----4-:R4:W-:Y:S01]  /*5570*/  LDGSTS.E [R124+0x40000], desc[UR16][R22.64], P3 ;  /* 0x40000000167c7fae */ /* 0x0109e200099a1010 */
[----:B------:R-:W-:-:S03]  /*5580*/  ISETP.GE.AND P3, PT, R125, UR12, PT ;  /* 0x0000000c7d007c0c */ /* 0x000fc6000bf66270 */
[----:B------:R1:W-:Y:S01]  /*5590*/  LDGSTS.E [R124+0x40800], desc[UR16][R20.64], P0 ;  /* 0x40800000147c7fae */ /* 0x0003e200081a1010 */
[----:B------:R-:W-:Y:S02]  /*55a0*/  ISETP.GE.AND P0, PT, R125, UR7, PT ;  /* 0x000000077d007c0c */ /* 0x000fe4000bf06270 */
[----:B------:R-:W-:-:S04]  /*55b0*/  SEL R125, R111, RZ, !P1 ;  /* 0x000000ff6f7d7207 */ /* 0x000fc80004800000 */
[----:B------:R-:W-:Y:S02]  /*55c0*/  ISETP.NE.U32.AND P1, PT, R125, RZ, PT ;  /* 0x000000ff7d00720c */ /* 0x000fe40003f25070 */
[----:B------:R-:W-:-:S04]  /*55d0*/  SEL R125, R111, RZ, !P6 ;  /* 0x000000ff6f7d7207 */ /* 0x000fc80007000000 */
[----:B------:R-:W-:Y:S02]  /*55e0*/  ISETP.NE.U32.AND P6, PT, R125, RZ, PT ;  /* 0x000000ff7d00720c */ /* 0x000fe40003fc5070 */
[----:B------:R-:W-:-:S04]  /*55f0*/  SEL R125, R111, RZ, !P3 ;  /* 0x000000ff6f7d7207 */ /* 0x000fc80005800000 */
[----:B------:R-:W-:Y:S02]  /*5600*/  ISETP.NE.U32.AND P3, PT, R125, RZ, PT ;  /* 0x000000ff7d00720c */ /* 0x000fe40003f65070 */
[----:B------:R-:W-:Y:S01]  /*5610*/  SEL R125, R111, RZ, !P2 ;  /* 0x000000ff6f7d7207 */ /* 0x000fe20005000000 */
[----:B--2---:R2:W-:Y:S01]  /*5620*/  LDGSTS.E [R124+0x41000], desc[UR16][R18.64], P1 ;  /* 0x41000000127c7fae */ /* 0x0045e200089a1010 */
[----:B------:R-:W-:Y:S02]  /*5630*/  ISETP.GE.AND P1, PT, R4, UR12, PT ;  /* 0x0000000c04007c0c */ /* 0x000fe4000bf26270 */
[----:B------:R-:W-:Y:S01]  /*5640*/  ISETP.NE.U32.AND P2, PT, R125, RZ, PT ;  /* 0x000000ff7d00720c */ /* 0x000fe20003f45070 */
[----:B------:R2:W-:Y:S01]  /*5650*/  LDGSTS.E [R124+0x41800], desc[UR16][R16.64], P6 ;  /* 0x41800000107c7fae */ /* 0x0005e2000b1a1010 */
[----:B------:R-:W-:Y:S02]  /*5660*/  SEL R125, R111, RZ, !P1 ;  /* 0x000000ff6f7d7207 */ /* 0x000fe40004800000 */
[----:B------:R-:W-:-:S03]  /*5670*/  ISETP.GE.AND P6, PT, R0, UR12, PT ;  /* 0x0000000c00007c0c */ /* 0x000fc6000bfc6270 */
[----:B------:R2:W-:Y:S01]  /*5680*/  LDGSTS.E [R124+0x42000], desc[UR16][R14.64], P3 ;  /* 0x420000000e7c7fae */ /* 0x0005e200099a1010 */
[----:B------:R-:W-:Y:S02]  /*5690*/  ISETP.NE.U32.AND P1, PT, R125, RZ, PT ;  /* 0x000000ff7d00720c */ /* 0x000fe40003f25070 */
[----:B-1----:R-:W-:Y:S01]  /*56a0*/  SHF.R.U32.HI R0, RZ, 0x6, R109 ;  /* 0x00000006ff007819 */ /* 0x002fe2000001166d */
[----:B------:R-:W3:Y:S01]  /*56b0*/  LDL.64 R4, [R1+0x58] ;  /* 0x0000580001047983 */ /* 0x000ee20000100a00 */
[----:B------:R-:W-:Y:S02]  /*56c0*/  SEL R125, R111, RZ, !P6 ;  /* 0x000000ff6f7d7207 */ /* 0x000fe40007000000 */
[----:B------:R-:W-:Y:S01]  /*56d0*/  SGXT.U32 R0, R0, 0x3 ;  /* 0x000000030000781a */ /* 0x000fe20000000000 */
[----:B------:R1:W-:Y:S01]  /*56e0*/  LDGSTS.E [R124+0x42800], desc[UR16][R12.64], P2 ;  /* 0x428000000c7c7fae */ /* 0x0003e200091a1010 */
[----:B------:R-:W-:Y:S02]  /*56f0*/  ISETP.GE.AND P2, PT, R110, UR12, PT ;  /* 0x0000000c6e007c0c */ /* 0x000fe4000bf46270 */
[----:B------:R-:W-:Y:S01]  /*5700*/  ISETP.NE.U32.AND P6, PT, R125, RZ, PT ;  /* 0x000000ff7d00720c */ /* 0x000fe20003fc5070 */
[----:B------:R-:W3:Y:S01]  /*5710*/  LDL.64 R108, [R1+0x48] ;  /* 0x00004800016c7983 */ /* 0x000ee20000100a00 */
[----:B------:R-:W-:-:S03]  /*5720*/  SEL R125, R111, RZ, !P2 ;  /* 0x000000ff6f7d7207 */ /* 0x000fc60005000000 */
[----:B------:R1:W-:Y:S01]  /*5730*/  LDGSTS.E [R124+0x43000], desc[UR16][R10.64], P1 ;  /* 0x430000000a7c7fae */ /* 0x0003e200089a1010 */
[----:B------:R-:W-:Y:S02]  /*5740*/  ISETP.GE.AND P1, PT, R0, UR7, PT ;  /* 0x0000000700007c0c */ /* 0x000fe4000bf26270 */
[----:B------:R-:W-:Y:S02]  /*5750*/  PLOP3.LUT P2, PT, PT, PT, UP1, 0x80, 0x8 ;  /* 0x000000000008781c */ /* 0x000fe40003f4f018 */
[----:B------:R-:W-:Y:S02]  /*5760*/  SEL R111, RZ, 0x4, P1 ;  /* 0x00000004ff6f7807 */ /* 0x000fe40000800000 */
[----:B------:R-:W-:Y:S02]  /*5770*/  ISETP.GE.AND P3, PT, R2, UR7, PT ;  /* 0x0000000702007c0c */ /* 0x000fe4000bf66270 */
[----:B------:R-:W-:Y:S02]  /*5780*/  SEL R111, R111, RZ, P2 ;  /* 0x000000ff6f6f7207 */ /* 0x000fe40001000000 */
[----:B------:R-:W-:-:S02]  /*5790*/  SEL R2, RZ, 0x4, P4 ;  /* 0x00000004ff027807 */ /* 0x000fc40002000000 */
[----:B------:R-:W-:Y:S02]  /*57a0*/  PLOP3.LUT P4, PT, PT, PT, UP1, 0x80, 0x8 ;  /* 0x000000000008781c */ /* 0x000fe40003f8f018 */
[----:B------:R-:W-:Y:S02]  /*57b0*/  ISETP.NE.U32.AND P1, PT, R125, RZ, PT ;  /* 0x000000ff7d00720c */ /* 0x000fe40003f25070 */
[----:B------:R-:W-:Y:S02]  /*57c0*/  ISETP.NE.U32.AND P2, PT, R111, RZ, PT ;  /* 0x000000ff6f00720c */ /* 0x000fe40003f45070 */
[----:B------:R-:W-:Y:S02]  /*57d0*/  SEL R125, R3, RZ, P4 ;  /* 0x000000ff037d7207 */ /* 0x000fe40002000000 */
[----:B------:R-:W-:Y:S02]  /*57e0*/  SEL R111, RZ, 0x4, P5 ;  /* 0x00000004ff6f7807 */ /* 0x000fe40002800000 */
[----:B------:R-:W-:-:S02]  /*57f0*/  PLOP3.LUT P5, PT, PT, PT, UP1, 0x80, 0x8 ;  /* 0x000000000008781c */ /* 0x000fc40003faf018 */
[----:B------:R-:W-:Y:S02]  /*5800*/  ISETP.NE.U32.AND P4, PT, R125, RZ, PT ;  /* 0x000000ff7d00720c */ /* 0x000fe40003f85070 */
[----:B------:R-:W-:Y:S02]  /*5810*/  SEL R125, R2, RZ, P5 ;  /* 0x000000ff027d7207 */ /* 0x000fe40002800000 */
[----:B------:R-:W-:Y:S01]  /*5820*/  PLOP3.LUT P5, PT, PT, PT, UP1, 0x80, 0x8 ;  /* 0x000000000008781c */ /* 0x000fe20003faf018 */
[----:B------:R-:W3:Y:S03]  /*5830*/  LDL.64 R2, [R1+0x50] ;  /* 0x0000500001027983 */ /* 0x000ee60000100a00 */
[----:B------:R-:W-:Y:S02]  /*5840*/  SEL R111, R111, RZ, P5 ;  /* 0x000000ff6f6f7207 */ /* 0x000fe40002800000 */
[----:B------:R-:W-:-:S02]  /*5850*/  SEL R110, RZ, 0x4, P0 ;  /* 0x00000004ff6e7807 */ /* 0x000fc40000000000 */
[----:B------:R-:W-:Y:S01]  /*5860*/  ISETP.NE.U32.AND P0, PT, R111, RZ, PT ;  /* 0x000000ff6f00720c */ /* 0x000fe20003f05070 */
[----:B------:R-:W-:-:S04]  /*5870*/  IMAD.U32 R111, RZ, RZ, UR6 ;  /* 0x00000006ff6f7e24 */ /* 0x000fc8000f8e00ff */
[----:B----4-:R-:W-:-:S04]  /*5880*/  IMAD.WIDE R22, R111, 0x4, R22 ;  /* 0x000000046f167825 */ /* 0x010fc800078e0216 */
[C---:B------:R-:W-:Y:S01]  /*5890*/  IMAD.WIDE R20, R111.reuse, 0x4, R20 ;  /* 0x000000046f147825 */ /* 0x040fe200078e0214 */
[----:B------:R4:W-:Y:S03]  /*58a0*/  STL.64 [R1+0x38], R22 ;  /* 0x0000381601007387 */ /* 0x0009e60000100a00 */
[----:B--2---:R-:W-:-:S04]  /*58b0*/  IMAD.WIDE R18, R111, 0x4, R18 ;  /* 0x000000046f127825 */ /* 0x004fc800078e0212 */
[C---:B------:R-:W-:Y:S01]  /*58c0*/  IMAD.WIDE R16, R111.reuse, 0x4, R16 ;  /* 0x000000046f107825 */ /* 0x040fe200078e0210 */
[----:B----4-:R-:W2:Y:S03]  /*58d0*/  LDL.LU.64 R22, [R1+0x400] ;  /* 0x0004000001167983 */ /* 0x010ea60000300a00 */
[C---:B------:R-:W-:Y:S01]  /*58e0*/  IMAD.WIDE R14, R111.reuse, 0x4, R14 ;  /* 0x000000046f0e7825 */ /* 0x040fe200078e020e */
[----:B------:R4:W-:Y:S03]  /*58f0*/  STL.64 [R1+0x30], R20 ;  /* 0x0000301401007387 */ /* 0x0009e60000100a00 */
[C---:B-1----:R-:W-:Y:S01]  /*5900*/  IMAD.WIDE R12, R111.reuse, 0x4, R12 ;  /* 0x000000046f0c7825 */ /* 0x042fe200078e020c */
[----:B---3--:R1:W-:Y:S03]  /*5910*/  LDGSTS.E [R124+0x43800], desc[UR16][R8.64], P6 ;  /* 0x43800000087c7fae */ /* 0x0083e6000b1a1010 */
[C---:B------:R-:W-:Y:S01]  /*5920*/  IMAD.WIDE R10, R111.reuse, 0x4, R10 ;  /* 0x000000046f0a7825 */ /* 0x040fe200078e020a */
[----:B----4-:R-:W3:Y:S04]  /*5930*/  LDL.LU.64 R20, [R1+0x3f8] ;  /* 0x0003f80001147983 */ /* 0x010ee80000300a00 */
[----:B------:R4:W-:Y:S01]  /*5940*/  STL.64 [R1+0x28], R18 ;  /* 0x0000281201007387 */ /* 0x0009e20000100a00 */
[----:B-1----:R-:W-:Y:S01]  /*5950*/  IMAD.WIDE R8, R111, 0x4, R8 ;  /* 0x000000046f087825 */ /* 0x002fe200078e0208 */
[----:B------:R-:W-:-:S02]  /*5960*/  PLOP3.LUT P6, PT, PT, PT, UP1, 0x80, 0x8 ;  /* 0x000000000008781c */ /* 0x000fc40003fcf018 */
[----:B------:R-:W-:Y:S01]  /*5970*/  ISETP.NE.U32.AND P5, PT, R125, RZ, PT ;  /* 0x000000ff7d00720c */ /* 0x000fe20003fa5070 */
[----:B------:R-:W0:Y:S04]  /*5980*/  LDGDEPBAR ;  /* 0x00000000000079af */ /* 0x000e280000000000 */
[----:B----4-:R-:W4:Y:S04]  /*5990*/  LDL.LU.64 R18, [R1+0x3f0] ;  /* 0x0003f00001127983 */ /* 0x010f280000300a00 */
[----:B------:R1:W-:Y:S04]  /*59a0*/  STL.64 [R1+0x20], R16 ;  /* 0x0000201001007387 */ /* 0x0003e80000100a00 */
[----:B-1----:R-:W2:Y:S04]  /*59b0*/  LDL.LU.64 R16, [R1+0x3e0] ;  /* 0x0003e00001107983 */ /* 0x002ea80000300a00 */
        /* <DEDUP_REMOVED lines=8> */
[----:B------:R-:W2:Y:S01]  /*5a40*/  LDL R111, [R1+0x1e4] ;  /* 0x0001e400016f7983 */ /* 0x000ea20000100800 */
[----:B------:R-:W-:-:S02]  /*5a50*/  SEL R110, R110, RZ, P6 ;  /* 0x000000ff6e6e7207 */ /* 0x000fc40003000000 */
[----:B------:R-:W-:Y:S02]  /*5a60*/  SEL R125, RZ, 0x4, P3 ;  /* 0x00000004ff7d7807 */ /* 0x000fe40001800000 */
[----:B------:R-:W-:Y:S02]  /*5a70*/  ISETP.NE.U32.AND P3, PT, R110, RZ, PT ;  /* 0x000000ff6e00720c */ /* 0x000fe40003f65070 */
[----:B------:R-:W3:Y:S01]  /*5a80*/  LDL.LU R110, [R1+0x3b8] ;  /* 0x0003b800016e7983 */ /* 0x000ee20000300800 */
[----:B--2---:R-:W-:-:S05]  /*5a90*/  VIADD R111, R111, UR8 ;  /* 0x000000086f6f7c36 */ /* 0x004fca0008000000 */
[----:B------:R-:W-:Y:S04]  /*5aa0*/  LDGSTS.E [R111], desc[UR16][R6.64], P1 ;  /* 0x00000000066f7fae */ /* 0x000fe800089a1010 */
[----:B------:R-:W-:Y:S04]  /*5ab0*/  LDGSTS.E [R111+0x800], desc[UR16][R4.64], P1 ;  /* 0x00800000046f7fae */ /* 0x000fe800089a1010 */
[----:B------:R-:W-:Y:S04]  /*5ac0*/  LDGSTS.E [R111+0x1000], desc[UR16][R2.64], P1 ;  /* 0x01000000026f7fae */ /* 0x000fe800089a1010 */
[----:B------:R-:W2:Y:S04]  /*5ad0*/  LDL.LU.64 R6, [R1+0x3b0] ;  /* 0x0003b00001067983 */ /* 0x000ea80000300a00 */
[----:B------:R-:W2:Y:S04]  /*5ae0*/  LDL.LU.64 R4, [R1+0x3a8] ;  /* 0x0003a80001047983 */ /* 0x000ea80000300a00 */
[----:B------:R-:W2:Y:S04]  /*5af0*/  LDL.LU.64 R2, [R1+0x3a0] ;  /* 0x0003a00001027983 */ /* 0x000ea80000300a00 */
[----:B------:R-:W-:Y:S04]  /*5b00*/  LDGSTS.E [R111+0x1800], desc[UR16][R108.64], P1 ;  /* 0x018000006c6f7fae */ /* 0x000fe800089a1010 */
[----:B------:R-:W2:Y:S04]  /*5b10*/  LDL.LU.64 R108, [R1+0x398] ;  /* 0x00039800016c7983 */ /* 0x000ea80000300a00 */
[----:B--2---:R-:W-:Y:S04]  /*5b20*/  LDGSTS.E [R111+0x2000], desc[UR16][R108.64], P1 ;  /* 0x020000006c6f7fae */ /* 0x004fe800089a1010 */
[----:B------:R-:W-:Y:S04]  /*5b30*/  STL.64 [R1+0x338], R108 ;  /* 0x0003386c01007387 */ /* 0x000fe80000100a00 */
[----:B------:R-:W-:Y:S04]  /*5b40*/  LDGSTS.E [R111+0x2800], desc[UR16][R2.64], P1 ;  /* 0x02800000026f7fae */ /* 0x000fe800089a1010 */
[----:B------:R-:W-:Y:S04]  /*5b50*/  STL.64 [R1+0x340], R2 ;  /* 0x0003400201007387 */ /* 0x000fe80000100a00 */
[----:B------:R1:W-:Y:S04]  /*5b60*/  LDGSTS.E [R111+0x3000], desc[UR16][R4.64], P1 ;  /* 0x03000000046f7fae */ /* 0x0003e800089a1010 */
[----:B------:R-:W-:Y:S04]  /*5b70*/  STL.64 [R1+0x348], R4 ;  /* 0x0003480401007387 */ /* 0x000fe80000100a00 */
[----:B------:R-:W-:Y:S04]  /*5b80*/  LDGSTS.E [R111+0x3800], desc[UR16][R6.64], P1 ;  /* 0x03800000066f7fae */ /* 0x000fe800089a1010 */
[----:B------:R2:W-:Y:S04]  /*5b90*/  STL.64 [R1+0x358], R6 ;  /* 0x0003580601007387 */ /* 0x0005e80000100a00 */
[----:B------:R-:W-:Y:S04]  /*5ba0*/  LDGSTS.E [R111+0x4000], desc[UR16][R8.64], P1 ;  /* 0x04000000086f7fae */ /* 0x000fe800089a1010 */
[----:B------:R-:W-:Y:S04]  /*5bb0*/  LDGSTS.E [R111+0x4800], desc[UR16][R10.64], P1 ;  /* 0x048000000a6f7fae */ /* 0x000fe800089a1010 */
[----:B--2---:R-:W2:Y:S04]  /*5bc0*/  LDL.LU.64 R6, [R1+0x8] ;  /* 0x0000080001067983 */ /* 0x004ea80000300a00 */
[----:B------:R-:W-:Y:S04]  /*5bd0*/  LDGSTS.E [R111+0x5000], desc[UR16][R12.64], P1 ;  /* 0x050000000c6f7fae */ /* 0x000fe800089a1010 */
[----:B------:R-:W-:Y:S04]  /*5be0*/  LDGSTS.E [R111+0x5800], desc[UR16][R14.64], P1 ;  /* 0x058000000e6f7fae */ /* 0x000fe800089a1010 */
[----:B------:R-:W-:Y:S04]  /*5bf0*/  LDGSTS.E [R111+0x6000], desc[UR16][R16.64], P1 ;  /* 0x06000000106f7fae */ /* 0x000fe800089a1010 */
[----:B----4-:R-:W-:Y:S04]  /*5c00*/  LDGSTS.E [R111+0x6800], desc[UR16][R18.64], P1 ;  /* 0x06800000126f7fae */ /* 0x010fe800089a1010 */
[----:B---3--:R-:W-:Y:S04]  /*5c10*/  LDGSTS.E [R111+0x7000], desc[UR16][R20.64], P1 ;  /* 0x07000000146f7fae */ /* 0x008fe800089a1010 */
[----:B------:R-:W-:Y:S04]  /*5c20*/  LDGSTS.E [R111+0x7800], desc[UR16][R22.64], P1 ;  /* 0x07800000166f7fae */ /* 0x000fe800089a1010 */
        /* <DEDUP_REMOVED lines=47> */
[----:B------:R3:W-:Y:S04]  /*5f20*/  LDGSTS.E [R111+0x1f800], desc[UR16][R122.64], P1 ;  /* 0x1f8000007a6f7fae */ /* 0x0007e800089a1010 */
[----:B------:R-:W0:Y:S04]  /*5f30*/  LDGDEPBAR ;  /* 0x00000000000079af */ /* 0x000e280000000000 */
[----:B--2---:R2:W-:Y:S04]  /*5f40*/  STL.64 [R1+0x360], R6 ;  /* 0x0003600601007387 */ /* 0x0045e80000100a00 */
[----:B--2---:R-:W2:Y:S01]  /*5f50*/  LDL.LU.64 R6, [R1+0x10] ;  /* 0x0000100001067983 */ /* 0x004ea20000300a00 */
[----:B------:R-:W-:Y:S01]  /*5f60*/  LOP3.LUT R0, R0, 0x30, RZ, 0xfc, !PT ;  /* 0x0000003000007812 */ /* 0x000fe200078efcff */
[----:B------:R-:W-:Y:S06]  /*5f70*/  BAR.SYNC.DEFER_BLOCKING 0x0 ;  /* 0x0000000000007b1d */ /* 0x000fec0000010000 */
[----:B--2---:R2:W-:Y:S04]  /*5f80*/  STL.64 [R1+0x368], R6 ;  /* 0x0003680601007387 */ /* 0x0045e80000100a00 */
[----:B--2---:R-:W2:Y:S04]  /*5f90*/  LDL.LU.64 R6, [R1+0x18] ;  /* 0x0000180001067983 */ /* 0x004ea80000300a00 */
[----:B--2---:R2:W-:Y:S04]  /*5fa0*/  STL.64 [R1+0x370], R6 ;  /* 0x0003700601007387 */ /* 0x0045e80000100a00 */
[----:B--2---:R-:W2:Y:S04]  /*5fb0*/  LDL.LU.64 R6, [R1+0x20] ;  /* 0x0000200001067983 */ /* 0x004ea80000300a00 */
[----:B--2---:R2:W-:Y:S04]  /*5fc0*/  STL.64 [R1+0x378], R6 ;  /* 0x0003780601007387 */ /* 0x0045e80000100a00 */
[----:B--2---:R-:W2:Y:S04]  /*5fd0*/  LDL.LU.64 R6, [R1+0x28] ;  /* 0x0000280001067983 */ /* 0x004ea80000300a00 */
[----:B--2---:R2:W-:Y:S04]  /*5fe0*/  STL.64 [R1+0x380], R6 ;  /* 0x0003800601007387 */ /* 0x0045e80000100a00 */
[----:B--2---:R-:W2:Y:S01]  /*5ff0*/  LDL.LU.64 R6, [R1+0x30] ;  /* 0x0000300001067983 */ /* 0x004ea20000300a00 */
[----:B------:R-:W-:-:S02]  /*6000*/  PLOP3.LUT P6, PT, PT, PT, UP1, 0x80, 0x8 ;  /* 0x000000000008781c */ /* 0x000fc40003fcf018 */
[----:B------:R-:W-:Y:S02]  /*6010*/  ISETP.GE.AND P1, PT, R0, UR7, PT ;  /* 0x0000000700007c0c */ /* 0x000fe4000bf26270 */
[----:B------:R-:W-:Y:S01]  /*6020*/  SEL R0, R125, RZ, P6 ;  /* 0x000000ff7d007207 */ /* 0x000fe20003000000 */
[----:B--2---:R2:W-:Y:S04]  /*6030*/  STL.64 [R1+0x388], R6 ;  /* 0x0003880601007387 */ /* 0x0045e80000100a00 */
[----:B--2---:R-:W2:Y:S01]  /*6040*/  LDL.LU.64 R6, [R1+0x38] ;  /* 0x0000380001067983 */ /* 0x004ea20000300a00 */
[----:B------:R-:W-:-:S03]  /*6050*/  SEL R125, RZ, 0x4, P1 ;  /* 0x00000004ff7d7807 */ /* 0x000fc60000800000 */
[----:B------:R4:W-:Y:S01]  /*6060*/  STL.64 [R1+0x330], R110 ;  /* 0x0003306e01007387 */ /* 0x0009e20000100a00 */
[----:B------:R-:W-:-:S03]  /*6070*/  ISETP.NE.U32.AND P1, PT, R0, RZ, PT ;  /* 0x000000ff0000720c */ /* 0x000fc60003f25070 */
[----:B------:R-:W1:Y:S04]  /*6080*/  LDL.LU.64 R4, [R1+0x60] ;  /* 0x0000600001047983 */ /* 0x000e680000300a00 */
[----:B------:R-:W3:Y:S04]  /*6090*/  LDL.LU.64 R2, [R1+0x58] ;  /* 0x0000580001027983 */ /* 0x000ee80000300a00 */
[----:B------:R-:W3:Y:S04]  /*60a0*/  LDL.LU.64 R108, [R1+0x50] ;  /* 0x00005000016c7983 */ /* 0x000ee80000300a00 */
[----:B----4-:R-:W4:Y:S04]  /*60b0*/  LDL.LU.64 R110, [R1+0x48] ;  /* 0x00004800016e7983 */ /* 0x010f280000300a00 */
[----:B------:R-:W3:Y:S04]  /*60c0*/  LDL.LU R0, [R1+0x390] ;  /* 0x0003900001007983 */ /* 0x000ee80000300800 */
[----:B------:R-:W-:Y:S01]  /*60d0*/  @!PT LDS RZ, [RZ] ;  /* 0x00000000fffff984 */ /* 0x000fe20000000800 */
[----:B------:R-:W-:Y:S01]  /*60e0*/  @!PT LDS RZ, [RZ] ;  /* 0x00000000fffff984 */ /* 0x000fe20000000800 */
[----:B------:R-:W-:Y:S01]  /*60f0*/  @!PT LDS RZ, [RZ] ;  /* 0x00000000fffff984 */ /* 0x000fe20000000800 */
[----:B--2---:R-:W-:Y:S04]  /*6100*/  LDGSTS.E [R124+0x44000], desc[UR16][R6.64], P2 ;  /* 0x44000000067c7fae */ /* 0x004fe800091a1010 */
[----:B------:R-:W2:Y:S04]  /*6110*/  LDL.LU.64 R6, [R1+0x388] ;  /* 0x0003880001067983 */ /* 0x000ea80000300a00 */
[----:B--2---:R-:W-:Y:S04]  /*6120*/  LDGSTS.E [R124+0x44800], desc[UR16][R6.64], P4 ;  /* 0x44800000067c7fae */ /* 0x004fe8000a1a1010 */
[----:B------:R-:W2:Y:S04]  /*6130*/  LDL.LU.64 R6, [R1+0x380] ;  /* 0x0003800001067983 */ /* 0x000ea80000300a00 */
[----:B--2---:R-:W-:Y:S04]  /*6140*/  LDGSTS.E [R124+0x45000], desc[UR16][R6.64], P5 ;  /* 0x45000000067c7fae */ /* 0x004fe8000a9a1010 */
[----:B------:R-:W2:Y:S04]  /*6150*/  LDL.LU.64 R6, [R1+0x378] ;  /* 0x0003780001067983 */ /* 0x000ea80000300a00 */
[----:B--2---:R-:W-:Y:S04]  /*6160*/  LDGSTS.E [R124+0x45800], desc[UR16][R6.64], P0 ;  /* 0x45800000067c7fae */ /* 0x004fe800081a1010 */
[----:B------:R-:W2:Y:S04]  /*6170*/  LDL.LU.64 R6, [R1+0x370] ;  /* 0x0003700001067983 */ /* 0x000ea80000300a00 */
[----:B--2---:R-:W-:Y:S04]  /*6180*/  LDGSTS.E [R124+0x46000], desc[UR16][R6.64], P3 ;  /* 0x46000000067c7fae */ /* 0x004fe800099a1010 */
[----:B------:R-:W2:Y:S01]  /*6190*/  LDL.LU.64 R6, [R1+0x368] ;  /* 0x0003680001067983 */ /* 0x000ea20000300a00 */
[----:B------:R-:W-:-:S04]  /*61a0*/  PLOP3.LUT P6, PT, PT, PT, UP1, 0x80, 0x8 ;  /* 0x000000000008781c */ /* 0x000fc80003fcf018 */
[----:B------:R-:W-:-:S04]  /*61b0*/  SEL R125, R125, RZ, P6 ;  /* 0x000000ff7d7d7207 */ /* 0x000fc80003000000 */
[----:B------:R-:W-:Y:S02]  /*61c0*/  ISETP.NE.U32.AND P6, PT, R125, RZ, PT ;  /* 0x000000ff7d00720c */ /* 0x000fe40003fc5070 */
[----:B------:R-:W1:Y:S01]  /*61d0*/  S2R R125, SR_TID.X ;  /* 0x00000000007d7919 */ /* 0x000e620000002100 */
[----:B--2---:R-:W-:Y:S04]  /*61e0*/  LDGSTS.E [R124+0x46800], desc[UR16][R6.64], P1 ;  /* 0x46800000067c7fae */ /* 0x004fe800089a1010 */
[----:B------:R-:W2:Y:S01]  /*61f0*/  LDL.LU.64 R6, [R1+0x360] ;  /* 0x0003600001067983 */ /* 0x000ea20000300a00 */
[----:B-1----:R-:W-:-:S04]  /*6200*/  LOP3.LUT R125, R125, 0x3f, RZ, 0xc0, !PT ;  /* 0x0000003f7d7d7812 */ /* 0x002fc800078ec0ff */
[----:B------:R-:W-:Y:S02]  /*6210*/  ISETP.GE.AND P0, PT, R125, UR7, PT ;  /* 0x000000077d007c0c */ /* 0x000fe4000bf06270 */
[----:B------:R-:W-:Y:S02]  /*6220*/  PLOP3.LUT P1, PT, PT, PT, UP1, 0x80, 0x8 ;  /* 0x000000000008781c */ /* 0x000fe40003f2f018 */
[----:B------:R-:W-:Y:S02]  /*6230*/  SEL R125, RZ, 0x4, P0 ;  /* 0x00000004ff7d7807 */ /* 0x000fe40000000000 */
[----:B---3--:R-:W-:Y:S02]  /*6240*/  ISETP.GE.AND P0, PT, R0, UR7, PT ;  /* 0x0000000700007c0c */ /* 0x008fe4000bf06270 */
[----:B------:R-:W-:Y:S01]  /*6250*/  SEL R125, R125, RZ, P1 ;  /* 0x000000ff7d7d7207 */ /* 0x000fe20000800000 */
[----:B------:R-:W-:Y:S01]  /*6260*/  USHF.L.U32 UR7, UR15, 0x6, URZ ;  /* 0x000000060f077899 */ /* 0x000fe200080006ff */
[----:B------:R-:W-:-:S02]  /*6270*/  PLOP3.LUT P2, PT, PT, PT, UP1, 0x80, 0x8 ;  /* 0x000000000008781c */ /* 0x000fc40003f4f018 */
[----:B------:R-:W-:Y:S02]  /*6280*/  ISETP.NE.U32.AND P1, PT, R125, RZ, PT ;  /* 0x000000ff7d00720c */ /* 0x000fe40003f25070 */
[----:B------:R-:W-:-:S04]  /*6290*/  SEL R125, RZ, 0x4, P0 ;  /* 0x00000004ff7d7807 */ /* 0x000fc80000000000 */
[----:B------:R-:W-:Y:S01]  /*62a0*/  SEL R0, R125, RZ, P2 ;  /* 0x000000ff7d007207 */ /* 0x000fe20001000000 */
[----:B------:R-:W-:-:S04]  /*62b0*/  IMAD.U32 R125, RZ, RZ, UR7 ;  /* 0x00000007ff7d7e24 */ /* 0x000fc8000f8e00ff */
[----:B------:R-:W-:Y:S01]  /*62c0*/  IMAD.WIDE R4, R125, 0x4, R4 ;  /* 0x000000047d047825 */ /* 0x000fe200078e0204 */
[----:B------:R-:W-:-:S03]  /*62d0*/  ISETP.NE.U32.AND P0, PT, R0, RZ, PT ;  /* 0x000000ff0000720c */ /* 0x000fc60003f05070 */
[----:B------:R-:W-:-:S04]  /*62e0*/  IMAD.WIDE R2, R125, 0x4, R2 ;  /* 0x000000047d027825 */ /* 0x000fc800078e0202 */
[C---:B------:R-:W-:Y:S01]  /*62f0*/  IMAD.WIDE R108, R125.reuse, 0x4, R108 ;  /* 0x000000047d6c7825 */ /* 0x040fe200078e026c */
[----:B--2---:R1:W-:Y:S04]  /*6300*/  LDGSTS.E [R124+0x47000], desc[UR16][R6.64], P6 ;  /* 0x47000000067c7fae */ /* 0x0043e8000b1a1010 */
[----:B------:R-:W1:Y:S04]  /*6310*/  LDL.LU.64 R6, [R1+0x358] ;  /* 0x0003580001067983 */ /* 0x000e680000300a00 */
[----:B------:R-:W5:Y:S04]  /*6320*/  LDL.LU R0, [R1+0x350] ;  /* 0x0003500001007983 */ /* 0x000f680000300800 */
[----:B------:R2:W-:Y:S04]  /*6330*/  STL.64 [R1+0x20], R4 ;  /* 0x0000200401007387 */ /* 0x0005e80000100a00 */
[----:B--2---:R-:W2:Y:S04]  /*6340*/  LDL.LU.64 R4, [R1+0x348] ;  /* 0x0003480001047983 */ /* 0x004ea80000300a00 */
[----:B------:R3:W-:Y:S04]  /*6350*/  STL.64 [R1+0x18], R2 ;  /* 0x0000180201007387 */ /* 0x0007e80000100a00 */
[----:B---3--:R-:W3:Y:S04]  /*6360*/  LDL.LU.64 R2, [R1+0x340] ;  /* 0x0003400001027983 */ /* 0x008ee80000300a00 */
[----:B------:R4:W-:Y:S04]  /*6370*/  STL.64 [R1+0x10], R108 ;  /* 0x0000106c01007387 */ /* 0x0009e80000100a00 */
[----:B----4-:R-:W4:Y:S01]  /*6380*/  LDL.LU.64 R108, [R1+0x338] ;  /* 0x00033800016c7983 */ /* 0x010f220000300a00 */
[----:B------:R-:W-:-:S05]  /*6390*/  IMAD.WIDE R110, R125, 0x4, R110 ;  /* 0x000000047d6e7825 */ /* 0x000fca00078e026e */
[----:B------:R1:W-:Y:S04]  /*63a0*/  STL.64 [R1+0x8], R110 ;  /* 0x0000086e01007387 */ /* 0x0003e80000100a00 */
[----:B-1----:R-:W2:Y:S01]  /*63b0*/  LDL.LU.64 R110, [R1+0x190] ;  /* 0x00019000016e7983 */ /* 0x002ea20000300a00 */
[----:B----4-:R-:W-:-:S05]  /*63c0*/  IMAD.WIDE R108, R125, 0x4, R108 ;  /* 0x000000047d6c7825 */ /* 0x010fca00078e026c */
[----:B------:R1:W-:Y:S04]  /*63d0*/  STL.64 [R1+0x318], R108 ;  /* 0x0003186c01007387 */ /* 0x0003e80000100a00 */
[----:B-1----:R-:W4:Y:S04]  /*63e0*/  LDL.LU.64 R108, [R1+0x10] ;  /* 0x00001000016c7983 */ /* 0x002f280000300a00 */
[----:B--2---:R-:W-:Y:S01]  /*63f0*/  LDGSTS.E [R124+0x47800], desc[UR16][R110.64], P0 ;  /* 0x478000006e7c7fae */ /* 0x004fe200081a1010 */
[----:B---3--:R-:W-:-:S03]  /*6400*/  IMAD.WIDE R2, R125, 0x4, R2 ;  /* 0x000000047d027825 */ /* 0x008fc600078e0202 */
[----:B------:R-:W0:Y:S04]  /*6410*/  LDGDEPBAR ;  /* 0x00000000000079af */ /* 0x000e280000000000 */
[----:B----4-:R1:W-:Y:S04]  /*6420*/  STL.64 [R1+0x320], R108 ;  /* 0x0003206c01007387 */ /* 0x0103e80000100a00 */
[----:B-1----:R-:W2:Y:S04]  /*6430*/  LDL.LU.64 R108, [R1+0x18] ;  /* 0x00001800016c7983 */ /* 0x002ea80000300a00 */
[----:B--2---:R1:W-:Y:S04]  /*6440*/  STL.64 [R1+0x328], R108 ;  /* 0x0003286c01007387 */ /* 0x0043e80000100a00 */
[----:B-1----:R-:W2:Y:S04]  /*6450*/  LDL.LU.64 R108, [R1+0x20] ;  /* 0x00002000016c7983 */ /* 0x002ea80000300a00 */
[----:B------:R-:W2:Y:S01]  /*6460*/  LDL.LU.64 R110, [R1+0x330] ;  /* 0x00033000016e7983 */ /* 0x000ea20000300a00 */
[----:B------:R-:W-:-:S04]  /*6470*/  IMAD.WIDE R4, R125, 0x4, R4 ;  /* 0x000000047d047825 */ /* 0x000fc800078e0204 */
        /* <DEDUP_REMOVED lines=56> */
[----:B------:R-:W-:Y:S02]  /*6800*/  IMAD.WIDE R122, R125, 0x4, R122 ;  /* 0x000000047d7a7825 */ /* 0x000fe400078e027a */
[----:B------:R-:W3:Y:S04]  /*6810*/  LDL.LU.64 R124, [R1+0x8] ;  /* 0x00000800017c7983 */ /* 0x000ee80000300a00 */
[----:B--2---:R-:W-:Y:S04]  /*6820*/  LDGSTS.E [R111+0x20000], desc[UR16][R108.64], P1 ;  /* 0x200000006c6f7fae */ /* 0x004fe800089a1010 */
[----:B------:R-:W2:Y:S04]  /*6830*/  LDL.LU.64 R108, [R1+0x328] ;  /* 0x00032800016c7983 */ /* 0x000ea80000300a00 */
[----:B--2---:R-:W-:Y:S04]  /*6840*/  LDGSTS.E [R111+0x20800], desc[UR16][R108.64], P1 ;  /* 0x208000006c6f7fae */ /* 0x004fe800089a1010 */
[----:B------:R-:W2:Y:S04]  /*6850*/  LDL.LU.64 R108, [R1+0x320] ;  /* 0x00032000016c7983 */ /* 0x000ea80000300a00 */
[----:B--2---:R-:W-:Y:S04]  /*6860*/  LDGSTS.E [R111+0x21000], desc[UR16][R108.64], P1 ;  /* 0x210000006c6f7fae */ /* 0x004fe800089a1010 */
[----:B---3--:R1:W-:Y:S04]  /*6870*/  LDGSTS.E [R111+0x21800], desc[UR16][R124.64], P1 ;  /* 0x218000007c6f7fae */ /* 0x0083e800089a1010 */
[----:B------:R-:W2:Y:S01]  /*6880*/  LDL.LU.64 R108, [R1+0x318] ;  /* 0x00031800016c7983 */ /* 0x000ea20000300a00 */
[----:B-1----:R-:W1:Y:S03]  /*6890*/  S2R R125, SR_TID.X ;  /* 0x00000000007d7919 */ /* 0x002e660000002100 */
[----:B--2---:R2:W-:Y:S04]  /*68a0*/  LDGSTS.E [R111+0x22000], desc[UR16][R108.64], P1 ;  /* 0x220000006c6f7fae */ /* 0x0045e800089a1010 */
[----:B------:R2:W-:Y:S04]  /*68b0*/  LDGSTS.E [R111+0x22800], desc[UR16][R2.64], P1 ;  /* 0x22800000026f7fae */ /* 0x0005e800089a1010 */
[----:B------:R2:W-:Y:S04]  /*68c0*/  LDGSTS.E [R111+0x23000], desc[UR16][R4.64], P1 ;  /* 0x23000000046f7fae */ /* 0x0005e800089a1010 */
[----:B------:R2:W5:Y:S04]  /*68d0*/  LDL.LU.64 R108, [R1+0x310] ;  /* 0x00031000016c7983 */ /* 0x0005680000300a00 */
[----:B------:R2:W-:Y:S04]  /*68e0*/  LDGSTS.E [R111+0x23800], desc[UR16][R6.64], P1 ;  /* 0x23800000066f7fae */ /* 0x0005e800089a1010 */
        /* <DEDUP_REMOVED lines=56> */
[----:B------:R-:W0:Y:S01]  /*6c70*/  LDGDEPBAR ;  /* 0x00000000000079af */ /* 0x000e220000000000 */
[----:B-1----:R-:W-:Y:S05]  /*6c80*/  BRA.U UP0, `(.L_x_0) ;  /* 0x0000000100907547 */ /* 0x002fea000b800000 */
[----:B-----5:R-:W-:Y:S01]  /*6c90*/  IMAD.SHL.U32 R0, R125, 0x40, RZ ;  /* 0x000000407d007824 */ /* 0x020fe200078e00ff */
[----:B--2---:R-:W-:Y:S02]  /*6ca0*/  CS2R R92, SRZ ;  /* 0x00000000005c7805 */ /* 0x004fe4000001ff00 */
[----:B------:R-:W-:Y:S02]  /*6cb0*/  CS2R R94, SRZ ;  /* 0x00000000005e7805 */ /* 0x000fe4000001ff00 */
[----:B------:R-:W-:Y:S02]  /*6cc0*/  CS2R R88, SRZ ;  /* 0x0000000000587805 */ /* 0x000fe4000001ff00 */
[----:B------:R-:W-:Y:S02]  /*6cd0*/  CS2R R90, SRZ ;  /* 0x00000000005a7805 */ /* 0x000fe4000001ff00 */
[----:B------:R-:W-:Y:S02]  /*6ce0*/  LOP3.LUT R0, R0, 0x7800, RZ, 0xc0, !PT ;  /* 0x0000780000007812 */ /* 0x000fe400078ec0ff */
[----:B------:R-:W-:-:S02]  /*6cf0*/  CS2R R84, SRZ ;  /* 0x0000000000547805 */ /* 0x000fc4000001ff00 */
[----:B------:R-:W-:Y:S02]  /*6d00*/  CS2R R86, SRZ ;  /* 0x0000000000567805 */ /* 0x000fe4000001ff00 */
[----:B------:R-:W-:Y:S02]  /*6d10*/  CS2R R64, SRZ ;  /* 0x0000000000407805 */ /* 0x000fe4000001ff00 */
[----:B------:R-:W-:Y:S01]  /*6d20*/  CS2R R66, SRZ ;  /* 0x0000000000427805 */ /* 0x000fe2000001ff00 */
[----:B------:R1:W-:Y:S01]  /*6d30*/  STL [R1+0x208], R0 ;  /* 0x0002080001007387 */ /* 0x0003e20000100800 */
[----:B------:R-:W-:Y:S02]  /*6d40*/  CS2R R68, SRZ ;  /* 0x0000000000447805 */ /* 0x000fe4000001ff00 */
[----:B------:R-:W-:Y:S02]  /*6d50*/  CS2R R70, SRZ ;  /* 0x0000000000467805 */ /* 0x000fe4000001ff00 */
[----:B------:R-:W-:-:S02]  /*6d60*/  CS2R R60, SRZ ;  /* 0x00000000003c7805 */ /* 0x000fc4000001ff00 */
[----:B------:R-:W-:Y:S02]  /*6d70*/  CS2R R62, SRZ ;  /* 0x00000000003e7805 */ /* 0x000fe4000001ff00 */
[----:B------:R-:W-:Y:S02]  /*6d80*/  CS2R R80, SRZ ;  /* 0x0000000000507805 */ /* 0x000fe4000001ff00 */
[----:B------:R-:W-:Y:S02]  /*6d90*/  CS2R R82, SRZ ;  /* 0x0000000000527805 */ /* 0x000fe4000001ff00 */
        /* <DEDUP_REMOVED lines=17> */
[----:B------:R-:W-:Y:S01]  /*6eb0*/  CS2R R78, SRZ ;  /* 0x00000000004e7805 */ /* 0x000fe2000001ff00 */
[----:B-1----:R-:W-:Y:S06]  /*6ec0*/  BRA `(.L_x_1) ;  /* 0x0000006c00947947 */ /* 0x002fec0003800000 */
.L_x_0:
[----:B--2---:R-:W2:Y:S04]  /*6ed0*/  LDL.LU R19, [R1+0x17c] ;  /* 0x00017c0001137983 */ /* 0x004ea80000300800 */
[----:B------:R-:W3:Y:S04]  /*6ee0*/  LDL.LU R18, [R1+0x19c] ;  /* 0x00019c0001127983 */ /* 0x000ee80000300800 */
[----:B------:R-:W4:Y:S04]  /*6ef0*/  LDL.LU R5, [R1+0x184] ;  /* 0x0001840001057983 */ /* 0x000f280000300800 */
[----:B------:R-:W4:Y:S04]  /*6f00*/  LDL.LU R17, [R1+0x178] ;  /* 0x0001780001117983 */ /* 0x000f280000300800 */
[----:B------:R-:W4:Y:S04]  /*6f10*/  LDL.LU R16, [R1+0x174] ;  /* 0x0001740001107983 */ /* 0x000f280000300800 */
[----:B------:R-:W4:Y:S04]  /*6f20*/  LDL.LU R11, [R1+0x188] ;  /* 0x00018800010b7983 */ /* 0x000f280000300800 */
[----:B------:R-:W4:Y:S04]  /*6f30*/  LDL.LU R10, [R1+0x170] ;  /* 0x00017000010a7983 */ /* 0x000f280000300800 */
[----:B------:R-:W4:Y:S04]  /*6f40*/  LDL.LU R9, [R1+0x16c] ;  /* 0x00016c0001097983 */ /* 0x000f280000300800 */
[----:B------:R-:W4:Y:S01]  /*6f50*/  LDL.LU R8, [R1+0x168] ;  /* 0x0001680001087983 */ /* 0x000f220000300800 */
[----:B------:R-:W-:-:S03]  /*6f60*/  IMAD.U32 R2, RZ, RZ, UR6 ;  /* 0x00000006ff027e24 */ /* 0x000fc6000f8e00ff */
[----:B------:R-:W4:Y:S04]  /*6f70*/  LDL.LU R7, [R1+0x180] ;  /* 0x0001800001077983 */ /* 0x000f280000300800 */
[----:B------:R-:W4:Y:S01]  /*6f80*/  LDL.LU R6, [R1+0x198] ;  /* 0x0001980001067983 */ /* 0x000f220000300800 */
[----:B------:R-:W-:-:S03]  /*6f90*/  UIADD3 UR10, UPT, UPT, UR12, -0x80, URZ ;  /* 0xffffff800c0a7890 */ /* 0x000fc6000fffe0ff */
[----:B------:R-:W-:Y:S04]  /*6fa0*/  STL [R1+0x31c], R110 ;  /* 0x00031c6e01007387 */ /* 0x000fe80000100800 */
[----:B-----5:R3:W-:Y:S04]  /*6fb0*/  STL [R1+0x318], R109 ;  /* 0x0003186d01007387 */ /* 0x0207e80000100800 */
[----:B------:R-:W-:Y:S04]  /*6fc0*/  STL [R1+0x314], R108 ;  /* 0x0003146c01007387 */ /* 0x000fe80000100800 */
[----:B------:R1:W-:Y:S01]  /*6fd0*/  STL [R1+0x310], R0 ;  /* 0x0003100001007387 */ /* 0x0003e20000100800 */
[----:B------:R-:W-:Y:S01]  /*6fe0*/  USHF.L.U32 UR4, UR7, 0x3, URZ ;  /* 0x0000000307047899 */ /* 0x000fe200080006ff */
[----:B--2---:R-:W-:-:S02]  /*6ff0*/  SHF.R.S32.HI R4, RZ, 0x1f, R19 ;  /* 0x0000001fff047819 */ /* 0x004fc40000011413 */
[----:B---3--:R-:W-:Y:S02]  /*7000*/  LEA R109, P0, R2, R18, 0x3 ;  /* 0x00000012026d7211 */ /* 0x008fe400078018ff */
[----:B----4-:R-:W-:-:S03]  /*7010*/  SHF.R.S32.HI R3, RZ, 0x1f, R5 ;  /* 0x0000001fff037819 */ /* 0x010fc60000011405 */
[----:B------:R-:W-:Y:S01]  /*7020*/  STL [R1+0x324], R109 ;  /* 0x0003246d01007387 */ /* 0x000fe20000100800 */
[----:B------:R-:W-:Y:S01]  /*7030*/  USHF.R.S32.HI UR12, URZ, 0x1f, UR6 ;  /* 0x0000001fff0c7899 */ /* 0x000fe20008011406 */
[----:B------:R-:W-:Y:S02]  /*7040*/  SHF.L.U64.HI R4, R19, 0x2, R4 ;  /* 0x0000000213047819 */ /* 0x000fe40000010204 */
[----:B-1----:R-:W-:Y:S02]  /*7050*/  SHF.L.U64.HI R0, R5, 0x2, R3 ;  /* 0x0000000205007819 */ /* 0x002fe40000010203 */
[----:B------:R-:W-:Y:S02]  /*7060*/  SHF.R.S32.HI R2, RZ, 0x1f, R17 ;  /* 0x0000001fff027819 */ /* 0x000fe40000011411 */
[----:B------:R-:W-:Y:S01]  /*7070*/  SHF.R.S32.HI R5, RZ, 0x1f, R16 ;  /* 0x0000001fff057819 */ /* 0x000fe20000011410 */
[----:B------:R1:W-:Y:S01]  /*7080*/  STL [R1+0x1e0], R0 ;  /* 0x0001e00001007387 */ /* 0x0003e20000100800 */
[----:B------:R-:W-:-:S02]  /*7090*/  SHF.L.U64.HI R12, R17, 0x2, R2 ;  /* 0x00000002110c7819 */ /* 0x000fc40000010202 */
[----:B------:R-:W-:Y:S02]  /*70a0*/  SHF.R.S32.HI R3, RZ, 0x1f, R11 ;  /* 0x0000001fff037819 */ /* 0x000fe4000001140b */
[----:B------:R-:W-:Y:S01]  /*70b0*/  SHF.R.S32.HI R2, RZ, 0x1f, R10 ;  /* 0x0000001fff027819 */ /* 0x000fe2000001140a */
[----:B------:R-:W-:Y:S01]  /*70c0*/  STL [R1+0x1dc], R12 ;  /* 0x0001dc0c01007387 */ /* 0x000fe20000100800 */
[----:B-1----:R-:W-:Y:S02]  /*70d0*/  SHF.L.U64.HI R0, R16, 0x2, R5 ;  /* 0x0000000210007819 */ /* 0x002fe40000010205 */
[----:B------:R-:W-:Y:S02]  /*70e0*/  SHF.L.U64.HI R5, R11, 0x2, R3 ;  /* 0x000000020b057819 */ /* 0x000fe40000010203 */
[----:B------:R-:W-:Y:S01]  /*70f0*/  SHF.R.S32.HI R3, RZ, 0x1f, R9 ;  /* 0x0000001fff037819 */ /* 0x000fe20000011409 */
[----:B------:R1:W-:Y:S03]  /*7100*/  STL [R1+0x1d8], R0 ;  /* 0x0001d80001007387 */ /* 0x0003e60000100800 */
[----:B------:R-:W-:Y:S01]  /*7110*/  SHF.L.U64.HI R9, R9, 0x2, R3 ;  /* 0x0000000209097819 */ /* 0x000fe20000010203 */
[----:B------:R2:W-:Y:S01]  /*7120*/  STL [R1+0x1d4], R5 ;  /* 0x0001d40501007387 */ /* 0x0005e20000100800 */
[----:B------:R-:W-:-:S02]  /*7130*/  SHF.R.S32.HI R3, RZ, 0x1f, R6 ;  /* 0x0000001fff037819 */ /* 0x000fc40000011406 */
[----:B-1----:R-:W-:Y:S02]  /*7140*/  SHF.L.U64.HI R0, R10, 0x2, R2 ;  /* 0x000000020a007819 */ /* 0x002fe40000010202 */
[----:B------:R-:W-:Y:S02]  /*7150*/  SHF.R.S32.HI R2, RZ, 0x1f, R7 ;  /* 0x0000001fff027819 */ /* 0x000fe40000011407 */
[----:B--2---:R-:W-:Y:S01]  /*7160*/  SHF.R.S32.HI R5, RZ, 0x1f, R8 ;  /* 0x0000001fff057819 */ /* 0x004fe20000011408 */
[----:B------:R1:W-:Y:S04]  /*7170*/  STL [R1+0x1d0], R0 ;  /* 0x0001d00001007387 */ /* 0x0003e80000100800 */
[----:B------:R-:W-:Y:S04]  /*7180*/  STL [R1+0x1cc], R9 ;  /* 0x0001cc0901007387 */ /* 0x000fe80000100800 */
[----:B------:R-:W2:Y:S01]  /*7190*/  LDL.LU R23, [R1+0x68] ;  /* 0x0000680001177983 */ /* 0x000ea20000300800 */
[----:B-1----:R-:W-:-:S03]  /*71a0*/  SHF.L.U64.HI R0, R8, 0x2, R5 ;  /* 0x0000000208007819 */ /* 0x002fc60000010205 */
[----:B------:R-:W3:Y:S04]  /*71b0*/  LDL.LU R21, [R1+0x6c] ;  /* 0x00006c0001157983 */ /* 0x000ee80000300800 */
[----:B------:R1:W-:Y:S04]  /*71c0*/  STL [R1+0x1c8], R0 ;  /* 0x0001c80001007387 */ /* 0x0003e80000100800 */
[----:B------:R-:W4:Y:S04]  /*71d0*/  LDL.LU R20, [R1+0x70] ;  /* 0x0000700001147983 */ /* 0x000f280000300800 */
[----:B------:R-:W4:Y:S01]  /*71e0*/  LDL.LU R18, [R1+0x74] ;  /* 0x0000740001127983 */ /* 0x000f220000300800 */
[----:B-1----:R-:W-:-:S02]  /*71f0*/  SHF.L.U64.HI R0, R7, 0x2, R2 ;  /* 0x0000000207007819 */ /* 0x002fc40000010202 */
[----:B------:R-:W-:-:S03]  /*7200*/  SHF.L.U64.HI R2, R6, 0x2, R3 ;  /* 0x0000000206027819 */ /* 0x000fc60000010203 */
[----:B------:R1:W-:Y:S01]  /*7210*/  STL [R1+0x1c4], R0 ;  /* 0x0001c40001007387 */ /* 0x0003e20000100800 */
[C---:B------:R-:W-:Y:S01]  /*7220*/  LOP3.LUT R7, R125.reuse, 0x3, RZ, 0xc0, !PT ;  /* 0x000000037d077812 */ /* 0x040fe200078ec0ff */
[----:B------:R-:W-:Y:S01]  /*7230*/  IMAD.U32 R5, RZ, RZ, UR6 ;  /* 0x00000006ff057e24 */ /* 0x000fe2000f8e00ff */
[C---:B------:R-:W-:Y:S01]  /*7240*/  LOP3.LUT R3, R125.reuse, 0x1c, RZ, 0xc0, !PT ;  /* 0x0000001c7d037812 */ /* 0x040fe200078ec0ff */
[----:B------:R-:W-:Y:S01]  /*7250*/  STL [R1+0x320], R2 ;  /* 0x0003200201007387 */ /* 0x000fe20000100800 */
[----:B------:R-:W-:Y:S02]  /*7260*/  IMAD.U32 R6, RZ, RZ, UR12 ;  /* 0x0000000cff067e24 */ /* 0x000fe4000f8e00ff */
[C---:B------:R-:W-:Y:S01]  /*7270*/  IMAD.SHL.U32 R8, R125.reuse, 0x2, RZ ;  /* 0x000000027d087824 */ /* 0x040fe200078e00ff */
[----:B------:R-:W4:Y:S01]  /*7280*/  LDL.LU R19, [R1+0x78] ;  /* 0x0000780001137983 */ /* 0x000f220000300800 */
[----:B-1----:R-:W-:-:S03]  /*7290*/  LOP3.LUT R0, R125, 0x7, RZ, 0xc0, !PT ;  /* 0x000000077d007812 */ /* 0x002fc600078ec0ff */
[----:B------:R-:W4:Y:S02]  /*72a0*/  LDL.LU R17, [R1+0x7c] ;  /* 0x00007c0001117983 */ /* 0x000f240000300800 */
[----:B------:R-:W-:Y:S02]  /*72b0*/  IMAD.SHL.U32 R33, R0, 0x10, RZ ;  /* 0x0000001000217824 */ /* 0x000fe400078e00ff */
[----:B------:R-:W4:Y:S01]  /*72c0*/  LDL.LU R16, [R1+0x80] ;  /* 0x0000800001107983 */ /* 0x000f220000300800 */
[----:B------:R-:W-:Y:S01]  /*72d0*/  IMAD R3, R7, 0x120, R3 ;  /* 0x0000012007037824 */ /* 0x000fe200078e0203 */
[----:B------:R-:W-:Y:S02]  /*72e0*/  LEA.HI.X R0, R5, R4, R6, 0x3, P0 ;  /* 0x0000000405007211 */ /* 0x000fe400000f1c06 */
[----:B------:R-:W4:Y:S01]  /*72f0*/  LDL.LU R10, [R1+0x84] ;  /* 0x00008400010a7983 */ /* 0x000f220000300800 */
[----:B------:R-:W-:-:S03]  /*7300*/  LOP3.LUT R33, R33, 0x30, R8, 0x78, !PT ;  /* 0x0000003021217812 */ /* 0x000fc600078e7808 */
[----:B------:R-:W4:Y:S04]  /*7310*/  LDL.LU R29, [R1+0x88] ;  /* 0x00008800011d7983 */ /* 0x000f280000300800 */
[----:B------:R-:W4:Y:S04]  /*7320*/  LDL.LU R22, [R1+0x8c] ;  /* 0x00008c0001167983 */ /* 0x000f280000300800 */
[----:B------:R-:W4:Y:S04]  /*7330*/  LDL.LU R11, [R1+0x90] ;  /* 0x00009000010b7983 */ /* 0x000f280000300800 */
[----:B------:R-:W4:Y:S04]  /*7340*/  LDL.LU R9, [R1+0x94] ;  /* 0x0000940001097983 */ /* 0x000f280000300800 */
[----:B------:R-:W-:Y:S04]  /*7350*/  STL [R1+0x328], R3 ;  /* 0x0003280301007387 */ /* 0x000fe80000100800 */
[----:B------:R-:W-:Y:S04]  /*7360*/  STL [R1+0x32c], R0 ;  /* 0x00032c0001007387 */ /* 0x000fe80000100800 */
[----:B------:R-:W-:Y:S01]  /*7370*/  STL [R1+0x334], R33 ;  /* 0x0003342101007387 */ /* 0x000fe20000100800 */
[----:B--2---:R-:W-:-:S02]  /*7380*/  LEA R112, P0, R23, UR4, 0x2 ;  /* 0x0000000417707c11 */ /* 0x004fc4000f8010ff */
[----:B---3--:R-:W-:-:S03]  /*7390*/  LEA R114, P1, R21, UR4, 0x2 ;  /* 0x0000000415727c11 */ /* 0x008fc6000f8210ff */
[----:B------:R-:W-:Y:S01]  /*73a0*/  STL [R1+0x330], R112 ;  /* 0x0003307001007387 */ /* 0x000fe20000100800 */
[----:B----4-:R-:W-:-:S03]  /*73b0*/  LEA R116, P2, R20, UR4, 0x2 ;  /* 0x0000000414747c11 */ /* 0x010fc6000f8410ff */
[----:B------:R-:W-:Y:S01]  /*73c0*/  STL [R1+0x338], R114 ;  /* 0x0003387201007387 */ /* 0x000fe20000100800 */
[----:B------:R-:W-:-:S03]  /*73d0*/  LEA R118, P3, R18, UR4, 0x2 ;  /* 0x0000000412767c11 */ /* 0x000fc6000f8610ff */
[----:B------:R-:W-:Y:S04]  /*73e0*/  STL [R1+0x33c], R116 ;  /* 0x00033c7401007387 */ /* 0x000fe80000100800 */
[----:B------:R1:W-:Y:S04]  /*73f0*/  STL [R1+0x340], R118 ;  /* 0x0003407601007387 */ /* 0x0003e80000100800 */
[----:B------:R-:W2:Y:S04]  /*7400*/  LDL.LU R74, [R1+0x98] ;  /* 0x00009800014a7983 */ /* 0x000ea80000300800 */
[----:B------:R-:W3:Y:S01]  /*7410*/  LDL.LU R73, [R1+0x9c] ;  /* 0x00009c0001497983 */ /* 0x000ee20000300800 */
[----:B------:R-:W-:Y:S01]  /*7420*/  USHF.R.S32.HI UR13, URZ, 0x1f, UR7 ;  /* 0x0000001fff0d7899 */ /* 0x000fe20008011407 */
[----:B------:R-:W-:-:S03]  /*7430*/  SHF.R.S32.HI R111, RZ, 0x1f, R23 ;  /* 0x0000001fff6f7819 */ /* 0x000fc60000011417 */
[----:B------:R-:W-:Y:S01]  /*7440*/  USHF.L.U64.HI UR9, UR7, 0x3, UR13 ;  /* 0x0000000307097899 */ /* 0x000fe2000801020d */
[----:B------:R-:W-:Y:S02]  /*7450*/  SHF.R.S32.HI R117, RZ, 0x1f, R18 ;  /* 0x0000001fff757819 */ /* 0x000fe40000011412 */
[----:B------:R-:W-:Y:S02]  /*7460*/  SHF.R.S32.HI R113, RZ, 0x1f, R21 ;  /* 0x0000001fff717819 */ /* 0x000fe40000011415 */
[----:B------:R-:W-:Y:S02]  /*7470*/  SHF.R.S32.HI R115, RZ, 0x1f, R20 ;  /* 0x0000001fff737819 */ /* 0x000fe40000011414 */
[----:B------:R-:W-:Y:S02]  /*7480*/  LEA.HI.X R111, R23, UR9, R111, 0x2, P0 ;  /* 0x00000009176f7c11 */ /* 0x000fe400080f146f */
[----:B------:R-:W-:Y:S01]  /*7490*/  LEA.HI.X R117, R18, UR9, R117, 0x2, P3 ;  /* 0x0000000912757c11 */ /* 0x000fe200098f1475 */
[----:B------:R-:W4:Y:S01]  /*74a0*/  LDL.LU R23, [R1+0xa0] ;  /* 0x0000a00001177983 */ /* 0x000f220000300800 */
[----:B------:R-:W-:-:S02]  /*74b0*/  LEA.HI.X R113, R21, UR9, R113, 0x2, P1 ;  /* 0x0000000915717c11 */ /* 0x000fc400088f1471 */
[----:B------:R-:W-:Y:S01]  /*74c0*/  LEA.HI.X R115, R20, UR9, R115, 0x2, P2 ;  /* 0x0000000914737c11 */ /* 0x000fe200090f1473 */
[----:B------:R-:W4:Y:S01]  /*74d0*/  LDL.LU R18, [R1+0xa4] ;  /* 0x0000a40001127983 */ /* 0x000f220000300800 */
[----:B------:R-:W-:Y:S02]  /*74e0*/  SHF.R.S32.HI R119, RZ, 0x1f, R19 ;  /* 0x0000001fff777819 */ /* 0x000fe40000011413 */
[----:B------:R-:W-:Y:S01]  /*74f0*/  LEA R120, P0, R19, UR4, 0x2 ;  /* 0x0000000413787c11 */ /* 0x000fe2000f8010ff */
[----:B------:R-:W4:Y:S01]  /*7500*/  LDL.LU R72, [R1+0xa8] ;  /* 0x0000a80001487983 */ /* 0x000f220000300800 */
[----:B------:R-:W-:Y:S02]  /*7510*/  SHF.R.S32.HI R121, RZ, 0x1f, R17 ;  /* 0x0000001fff797819 */ /* 0x000fe40000011411 */
[----:B------:R-:W-:Y:S01]  /*7520*/  SHF.R.S32.HI R123, RZ, 0x1f, R16 ;  /* 0x0000001fff7b7819 */ /* 0x000fe20000011410 */
[----:B------:R-:W4:Y:S01]  /*7530*/  LDL.LU R56, [R1+0xac] ;  /* 0x0000ac0001387983 */ /* 0x000f220000300800 */
[----:B------:R-:W-:-:S02]  /*7540*/  SHF.R.S32.HI R125, RZ, 0x1f, R10 ;  /* 0x0000001fff7d7819 */ /* 0x000fc4000001140a */
[----:B------:R-:W-:Y:S02]  /*7550*/  LEA R122, P1, R17, UR4, 0x2 ;  /* 0x00000004117a7c11 */ /* 0x000fe4000f8210ff */
[----:B------:R-:W-:Y:S02]  /*7560*/  LEA R124, P2, R16, UR4, 0x2 ;  /* 0x00000004107c7c11 */ /* 0x000fe4000f8410ff */
[----:B------:R-:W-:Y:S02]  /*7570*/  LEA R30, P3, R10, UR4, 0x2 ;  /* 0x000000040a1e7c11 */ /* 0x000fe4000f8610ff */
[----:B------:R-:W-:Y:S02]  /*7580*/  LEA.HI.X R119, R19, UR9, R119, 0x2, P0 ;  /* 0x0000000913777c11 */ /* 0x000fe400080f1477 */
[----:B------:R-:W-:Y:S01]  /*7590*/  LEA.HI.X R121, R17, UR9, R121, 0x2, P1 ;  /* 0x0000000911797c11 */ /* 0x000fe200088f1479 */
[----:B------:R-:W4:Y:S01]  /*75a0*/  LDL.LU R19, [R1+0xb0] ;  /* 0x0000b00001137983 */ /* 0x000f220000300800 */
[----:B------:R-:W-:-:S02]  /*75b0*/  LEA.HI.X R123, R16, UR9, R123, 0x2, P2 ;  /* 0x00000009107b7c11 */ /* 0x000fc400090f147b */
[----:B------:R-:W-:Y:S02]  /*75c0*/  LEA.HI.X R125, R10, UR9, R125, 0x2, P3 ;  /* 0x000000090a7d7c11 */ /* 0x000fe400098f147d */
[----:B------:R-:W4:Y:S01]  /*75d0*/  LDL.LU R10, [R1+0xb4] ;  /* 0x0000b400010a7983 */ /* 0x000f220000300800 */
[----:B------:R-:W-:Y:S02]  /*75e0*/  SHF.R.S32.HI R17, RZ, 0x1f, R11 ;  /* 0x0000001fff117819 */ /* 0x000fe4000001140b */
[----:B------:R-:W-:Y:S01]  /*75f0*/  LEA R28, P2, R11, UR4, 0x2 ;  /* 0x000000040b1c7c11 */ /* 0x000fe2000f8410ff */
[----:B------:R-:W4:Y:S01]  /*7600*/  LDL.LU R59, [R1+0xb8] ;  /* 0x0000b800013b7983 */ /* 0x000f220000300800 */
[----:B------:R-:W-:Y:S02]  /*7610*/  SHF.R.S32.HI R21, RZ, 0x1f, R29 ;  /* 0x0000001fff157819 */ /* 0x000fe4000001141d */
[----:B------:R-:W-:Y:S01]  /*7620*/  LEA R32, P0, R29, UR4, 0x2 ;  /* 0x000000041d207c11 */ /* 0x000fe2000f8010ff */
[----:B------:R-:W4:Y:S01]  /*7630*/  LDL.LU R58, [R1+0xbc] ;  /* 0x0000bc00013a7983 */ /* 0x000f220000300800 */
[----:B------:R-:W-:-:S02]  /*7640*/  SHF.R.S32.HI R20, RZ, 0x1f, R22 ;  /* 0x0000001fff147819 */ /* 0x000fc40000011416 */
[C---:B------:R-:W-:Y:S01]  /*7650*/  LEA R31, P1, R22.reuse, UR4, 0x2 ;  /* 0x00000004161f7c11 */ /* 0x040fe2000f8210ff */
[----:B------:R-:W4:Y:S01]  /*7660*/  LDL.LU R57, [R1+0xc0] ;  /* 0x0000c00001397983 */ /* 0x000f220000300800 */
[----:B------:R-:W-:Y:S02]  /*7670*/  LEA.HI.X R17, R11, UR9, R17, 0x2, P2 ;  /* 0x000000090b117c11 */ /* 0x000fe400090f1411 */
[----:B------:R-:W-:Y:S01]  /*7680*/  LEA.HI.X R21, R29, UR9, R21, 0x2, P0 ;  /* 0x000000091d157c11 */ /* 0x000fe200080f1415 */
[----:B------:R-:W4:Y:S01]  /*7690*/  LDL.LU R11, [R1+0xc4] ;  /* 0x0000c400010b7983 */ /* 0x000f220000300800 */
[----:B------:R-:W-:-:S03]  /*76a0*/  LEA.HI.X R20, R22, UR9, R20, 0x2, P1 ;  /* 0x0000000916147c11 */ /* 0x000fc600088f1414 */
[----:B------:R-:W4:Y:S04]  /*76b0*/  LDL.LU R96, [R1+0xc8] ;  /* 0x0000c80001607983 */ /* 0x000f280000300800 */
[----:B------:R-:W4:Y:S01]  /*76c0*/  LDL.LU R75, [R1+0xcc] ;  /* 0x0000cc00014b7983 */ /* 0x000f220000300800 */
[----:B--2---:R-:W-:Y:S02]  /*76d0*/  SHF.R.S32.HI R13, RZ, 0x1f, R74 ;  /* 0x0000001fff0d7819 */ /* 0x004fe4000001144a */
[----:B------:R-:W-:Y:S02]  /*76e0*/  LEA R29, P0, R74, UR4, 0x2 ;  /* 0x000000044a1d7c11 */ /* 0x000fe4000f8010ff */
[----:B---3--:R-:W-:Y:S02]  /*76f0*/  SHF.R.S32.HI R12, RZ, 0x1f, R73 ;  /* 0x0000001fff0c7819 */ /* 0x008fe40000011449 */
[----:B------:R-:W-:-:S02]  /*7700*/  LEA R27, P1, R73, UR4, 0x2 ;  /* 0x00000004491b7c11 */ /* 0x000fc4000f8210ff */
[----:B------:R-:W-:Y:S02]  /*7710*/  LEA.HI.X R13, R74, UR9, R13, 0x2, P0 ;  /* 0x000000094a0d7c11 */ /* 0x000fe400080f140d */
[----:B------:R-:W-:Y:S01]  /*7720*/  LEA.HI.X R12, R73, UR9, R12, 0x2, P1 ;  /* 0x00000009490c7c11 */ /* 0x000fe200088f140c */
[----:B------:R-:W2:Y:S04]  /*7730*/  LDL.LU R74, [R1+0xd0] ;  /* 0x0000d000014a7983 */ /* 0x000ea80000300800 */
[----:B------:R-:W3:Y:S01]  /*7740*/  LDL.LU R73, [R1+0xd4] ;  /* 0x0000d40001497983 */ /* 0x000ee20000300800 */
[----:B------:R-:W-:Y:S02]  /*7750*/  SHF.R.S32.HI R16, RZ, 0x1f, R9 ;  /* 0x0000001fff107819 */ /* 0x000fe40000011409 */
[----:B------:R-:W-:Y:S01]  /*7760*/  LEA R26, P3, R9, UR4, 0x2 ;  /* 0x00000004091a7c11 */ /* 0x000fe2000f8610ff */
[----:B------:R-:W3:Y:S01]  /*7770*/  LDL.LU R99, [R1+0xd8] ;  /* 0x0000d80001637983 */ /* 0x000ee20000300800 */
[----:B----4-:R-:W-:-:S02]  /*7780*/  LEA R24, P2, R23, UR4, 0x2 ;  /* 0x0000000417187c11 */ /* 0x010fc4000f8410ff */
[----:B------:R-:W-:Y:S01]  /*7790*/  LEA.HI.X R16, R9, UR9, R16, 0x2, P3 ;  /* 0x0000000909107c11 */ /* 0x000fe200098f1410 */
[----:B------:R-:W4:Y:S01]  /*77a0*/  LDL.LU R98, [R1+0xdc] ;  /* 0x0000dc0001627983 */ /* 0x000f220000300800 */
[----:B------:R-:W-:Y:S02]  /*77b0*/  SHF.R.S32.HI R9, RZ, 0x1f, R23 ;  /* 0x0000001fff097819 */ /* 0x000fe40000011417 */
[----:B------:R-:W-:Y:S01]  /*77c0*/  SHF.R.S32.HI R8, RZ, 0x1f, R18 ;  /* 0x0000001fff087819 */ /* 0x000fe20000011412 */
[----:B------:R-:W4:Y:S01]  /*77d0*/  LDL.LU R97, [R1+0xe0] ;  /* 0x0000e00001617983 */ /* 0x000f220000300800 */
[C---:B------:R-:W-:Y:S02]  /*77e0*/  LEA R22, P3, R18.reuse, UR4, 0x2 ;  /* 0x0000000412167c11 */ /* 0x040fe4000f8610ff */
[----:B------:R-:W-:Y:S02]  /*77f0*/  LEA.HI.X R9, R23, UR9, R9, 0x2, P2 ;  /* 0x0000000917097c11 */ /* 0x000fe400090f1409 */
[----:B------:R-:W-:-:S02]  /*7800*/  LEA.HI.X R8, R18, UR9, R8, 0x2, P3 ;  /* 0x0000000912087c11 */ /* 0x000fc400098f1408 */
[----:B------:R-:W-:Y:S02]  /*7810*/  SHF.R.S32.HI R5, RZ, 0x1f, R72 ;  /* 0x0000001fff057819 */ /* 0x000fe40000011448 */
[----:B------:R-:W-:Y:S02]  /*7820*/  LEA R25, P0, R72, UR4, 0x2 ;  /* 0x0000000448197c11 */ /* 0x000fe4000f8010ff */
[----:B------:R-:W-:Y:S02]  /*7830*/  SHF.R.S32.HI R4, RZ, 0x1f, R56 ;  /* 0x0000001fff047819 */ /* 0x000fe40000011438 */
[----:B------:R-:W-:Y:S02]  /*7840*/  LEA R23, P1, R56, UR4, 0x2 ;  /* 0x0000000438177c11 */ /* 0x000fe4000f8210ff */
[----:B------:R-:W-:Y:S02]  /*7850*/  SHF.R.S32.HI R34, RZ, 0x1f, R19 ;  /* 0x0000001fff227819 */ /* 0x000fe40000011413 */
[----:B------:R-:W-:-:S02]  /*7860*/  LEA R18, P2, R19, UR4, 0x2 ;  /* 0x0000000413127c11 */ /* 0x000fc4000f8410ff */
[----:B------:R-:W-:Y:S02]  /*7870*/  SHF.R.S32.HI R37, RZ, 0x1f, R10 ;  /* 0x0000001fff257819 */ /* 0x000fe4000001140a */
[----:B------:R-:W-:Y:S02]  /*7880*/  LEA R14, P3, R10, UR4, 0x2 ;  /* 0x000000040a0e7c11 */ /* 0x000fe4000f8610ff */
[----:B------:R-:W-:Y:S02]  /*7890*/  LEA.HI.X R5, R72, UR9, R5, 0x2, P0 ;  /* 0x0000000948057c11 */ /* 0x000fe400080f1405 */
[----:B------:R-:W-:Y:S02]  /*78a0*/  LEA.HI.X R34, R19, UR9, R34, 0x2, P2 ;  /* 0x0000000913227c11 */ /* 0x000fe400090f1422 */
[----:B------:R-:W-:Y:S02]  /*78b0*/  LEA.HI.X R4, R56, UR9, R4, 0x2, P1 ;  /* 0x0000000938047c11 */ /* 0x000fe400088f1404 */
[----:B------:R-:W-:Y:S01]  /*78c0*/  LEA.HI.X R37, R10, UR9, R37, 0x2, P3 ;  /* 0x000000090a257c11 */ /* 0x000fe200098f1425 */
[----:B------:R-:W4:Y:S01]  /*78d0*/  LDL.LU R56, [R1+0xe4] ;  /* 0x0000e40001387983 */ /* 0x000f220000300800 */
[----:B------:R-:W-:-:S02]  /*78e0*/  SHF.R.S32.HI R38, RZ, 0x1f, R59 ;  /* 0x0000001fff267819 */ /* 0x000fc4000001143b */
[----:B------:R-:W-:Y:S01]  /*78f0*/  LEA R19, P0, R59, UR4, 0x2 ;  /* 0x000000043b137c11 */ /* 0x000fe2000f8010ff */
[----:B------:R-:W4:Y:S01]  /*7900*/  LDL.LU R72, [R1+0xe8] ;  /* 0x0000e80001487983 */ /* 0x000f220000300800 */
[----:B------:R-:W-:Y:S02]  /*7910*/  SHF.R.S32.HI R41, RZ, 0x1f, R58 ;  /* 0x0000001fff297819 */ /* 0x000fe4000001143a */
[----:B------:R-:W-:Y:S02]  /*7920*/  SHF.R.S32.HI R45, RZ, 0x1f, R11 ;  /* 0x0000001fff2d7819 */ /* 0x000fe4000001140b */
[----:B------:R-:W-:Y:S02]  /*7930*/  LEA R15, P1, R58, UR4, 0x2 ;  /* 0x000000043a0f7c11 */ /* 0x000fe4000f8210ff */
[----:B------:R-:W-:Y:S02]  /*7940*/  LEA R6, P3, R11, UR4, 0x2 ;  /* 0x000000040b067c11 */ /* 0x000fe4000f8610ff */
[----:B------:R-:W-:-:S02]  /*7950*/  SHF.R.S32.HI R42, RZ, 0x1f, R57 ;  /* 0x0000001fff2a7819 */ /* 0x000fc40000011439 */
[----:B------:R-:W-:Y:S02]  /*7960*/  LEA R10, P2, R57, UR4, 0x2 ;  /* 0x00000004390a7c11 */ /* 0x000fe4000f8410ff */
[----:B------:R-:W-:Y:S02]  /*7970*/  LEA.HI.X R38, R59, UR9, R38, 0x2, P0 ;  /* 0x000000093b267c11 */ /* 0x000fe400080f1426 */
[----:B------:R-:W-:Y:S01]  /*7980*/  LEA.HI.X R41, R58, UR9, R41, 0x2, P1 ;  /* 0x000000093a297c11 */ /* 0x000fe200088f1429 */
[----:B------:R-:W4:Y:S01]  /*7990*/  LDL.LU R59, [R1+0xec] ;  /* 0x0000ec00013b7983 */ /* 0x000f220000300800 */
[----:B------:R-:W-:Y:S02]  /*79a0*/  LEA.HI.X R45, R11, UR9, R45, 0x2, P3 ;  /* 0x000000090b2d7c11 */ /* 0x000fe400098f142d */
[----:B------:R-:W-:Y:S01]  /*79b0*/  LEA.HI.X R42, R57, UR9, R42, 0x2, P2 ;  /* 0x00000009392a7c11 */ /* 0x000fe200090f142a */
[----:B------:R-:W4:Y:S01]  /*79c0*/  LDL.LU R58, [R1+0xf0] ;  /* 0x0000f000013a7983 */ /* 0x000f220000300800 */
[----:B------:R-:W-:-:S02]  /*79d0*/  SHF.R.S32.HI R46, RZ, 0x1f, R96 ;  /* 0x0000001fff2e7819 */ /* 0x000fc40000011460 */
[C---:B------:R-:W-:Y:S01]  /*79e0*/  LEA R11, P0, R96.reuse, UR4, 0x2 ;  /* 0x00000004600b7c11 */ /* 0x040fe2000f8010ff */
[----:B------:R-:W4:Y:S01]  /*79f0*/  LDL.LU R57, [R1+0xf4] ;  /* 0x0000f40001397983 */ /* 0x000f220000300800 */
[----:B------:R-:W-:Y:S02]  /*7a00*/  SHF.R.S32.HI R49, RZ, 0x1f, R75 ;  /* 0x0000001fff317819 */ /* 0x000fe4000001144b */
[C---:B------:R-:W-:Y:S02]  /*7a10*/  LEA R7, P1, R75.reuse, UR4, 0x2 ;  /* 0x000000044b077c11 */ /* 0x040fe4000f8210ff */
[----:B------:R-:W-:Y:S02]  /*7a20*/  LEA.HI.X R46, R96, UR9, R46, 0x2, P0 ;  /* 0x00000009602e7c11 */ /* 0x000fe400080f142e */
[----:B------:R-:W-:Y:S01]  /*7a30*/  LEA.HI.X R49, R75, UR9, R49, 0x2, P1 ;  /* 0x000000094b317c11 */ /* 0x000fe200088f1431 */
[----:B------:R-:W4:Y:S04]  /*7a40*/  LDL.LU R96, [R1+0xf8] ;  /* 0x0000f80001607983 */ /* 0x000f280000300800 */
[----:B------:R-:W4:Y:S01]  /*7a50*/  LDL.LU R75, [R1+0xfc] ;  /* 0x0000fc00014b7983 */ /* 0x000f220000300800 */
[----:B--2---:R-:W-:-:S02]  /*7a60*/  SHF.R.S32.HI R50, RZ, 0x1f, R74 ;  /* 0x0000001fff327819 */ /* 0x004fc4000001144a */
[C---:B------:R-:W-:Y:S02]  /*7a70*/  LEA R35, P2, R74.reuse, UR4, 0x2 ;  /* 0x000000044a237c11 */ /* 0x040fe4000f8410ff */
[----:B---3--:R-:W-:Y:S02]  /*7a80*/  SHF.R.S32.HI R85, RZ, 0x1f, R73 ;  /* 0x0000001fff557819 */ /* 0x008fe40000011449 */
[C---:B------:R-:W-:Y:S02]  /*7a90*/  LEA R39, P3, R73.reuse, UR4, 0x2 ;  /* 0x0000000449277c11 */ /* 0x040fe4000f8610ff */
[----:B------:R-:W-:Y:S02]  /*7aa0*/  LEA.HI.X R50, R74, UR9, R50, 0x2, P2 ;  /* 0x000000094a327c11 */ /* 0x000fe400090f1432 */
[----:B------:R-:W-:Y:S01]  /*7ab0*/  LEA.HI.X R85, R73, UR9, R85, 0x2, P3 ;  /* 0x0000000949557c11 */ /* 0x000fe200098f1455 */
[----:B------:R-:W2:Y:S04]  /*7ac0*/  LDL.LU R74, [R1+0x100] ;  /* 0x00010000014a7983 */ /* 0x000ea80000300800 */
[----:B------:R-:W3:Y:S01]  /*7ad0*/  LDL.LU R73, [R1+0x104] ;  /* 0x0001040001497983 */ /* 0x000ee20000300800 */
[----:B----4-:R-:W-:-:S02]  /*7ae0*/  SHF.R.S32.HI R48, RZ, 0x1f, R98 ;  /* 0x0000001fff307819 */ /* 0x010fc40000011462 */
[C---:B------:R-:W-:Y:S02]  /*7af0*/  LEA R40, P1, R98.reuse, UR4, 0x2 ;  /* 0x0000000462287c11 */ /* 0x040fe4000f8210ff */
[----:B------:R-:W-:Y:S02]  /*7b00*/  SHF.R.S32.HI R44, RZ, 0x1f, R99 ;  /* 0x0000001fff2c7819 */ /* 0x000fe40000011463 */
[----:B------:R-:W-:Y:S02]  /*7b10*/  SHF.R.S32.HI R51, RZ, 0x1f, R97 ;  /* 0x0000001fff337819 */ /* 0x000fe40000011461 */
[----:B------:R-:W-:Y:S02]  /*7b20*/  LEA R36, P0, R99, UR4, 0x2 ;  /* 0x0000000463247c11 */ /* 0x000fe4000f8010ff */
[----:B------:R-:W-:Y:S02]  /*7b30*/  LEA R43, P2, R97, UR4, 0x2 ;  /* 0x00000004612b7c11 */ /* 0x000fe4000f8410ff */
[----:B------:R-:W-:-:S02]  /*7b40*/  LEA.HI.X R87, R98, UR9, R48, 0x2, P1 ;  /* 0x0000000962577c11 */ /* 0x000fc400088f1430 */
[----:B------:R-:W-:Y:S01]  /*7b50*/  LEA.HI.X R86, R99, UR9, R44, 0x2, P0 ;  /* 0x0000000963567c11 */ /* 0x000fe200080f142c */
[----:B------:R-:W4:Y:S01]  /*7b60*/  LDL.LU R98, [R1+0x108] ;  /* 0x0001080001627983 */ /* 0x000f220000300800 */
[----:B------:R-:W-:-:S03]  /*7b70*/  LEA.HI.X R88, R97, UR9, R51, 0x2, P2 ;  /* 0x0000000961587c11 */ /* 0x000fc600090f1433 */
[----:B------:R-:W4:Y:S04]  /*7b80*/  LDL.LU R99, [R1+0x10c] ;  /* 0x00010c0001637983 */ /* 0x000f280000300800 */
[----:B------:R-:W4:Y:S04]  /*7b90*/  LDL.LU R100, [R1+0x110] ;  /* 0x0001100001647983 */ /* 0x000f280000300800 */
[----:B------:R-:W4:Y:S04]  /*7ba0*/  LDL.LU R101, [R1+0x114] ;  /* 0x0001140001657983 */ /* 0x000f280000300800 */
[----:B------:R-:W4:Y:S01]  /*7bb0*/  LDL.LU R102, [R1+0x118] ;  /* 0x0001180001667983 */ /* 0x000f220000300800 */
[----:B------:R-:W-:-:S02]  /*7bc0*/  SHF.R.S32.HI R52, RZ, 0x1f, R56 ;  /* 0x0000001fff347819 */ /* 0x000fc40000011438 */
[----:B------:R-:W-:Y:S01]  /*7bd0*/  LEA R47, P3, R56, UR4, 0x2 ;  /* 0x00000004382f7c11 */ /* 0x000fe2000f8610ff */
[----:B------:R-:W4:Y:S01]  /*7be0*/  LDL.LU R103, [R1+0x11c] ;  /* 0x00011c0001677983 */ /* 0x000f220000300800 */
[----:B------:R-:W-:Y:S02]  /*7bf0*/  LEA R44, P0, R72, UR4, 0x2 ;  /* 0x00000004482c7c11 */ /* 0x000fe4000f8010ff */
[----:B------:R-:W-:Y:S01]  /*7c00*/  LEA.HI.X R89, R56, UR9, R52, 0x2, P3 ;  /* 0x0000000938597c11 */ /* 0x000fe200098f1434 */
[----:B------:R-:W4:Y:S01]  /*7c10*/  LDL.LU R104, [R1+0x120] ;  /* 0x0001200001687983 */ /* 0x000f220000300800 */
[----:B------:R-:W-:-:S04]  /*7c20*/  SHF.R.S32.HI R52, RZ, 0x1f, R72 ;  /* 0x0000001fff347819 */ /* 0x000fc80000011448 */
[----:B------:R-:W-:Y:S02]  /*7c30*/  LEA.HI.X R90, R72, UR9, R52, 0x2, P0 ;  /* 0x00000009485a7c11 */ /* 0x000fe400080f1434 */
[----:B------:R-:W4:Y:S04]  /*7c40*/  LDL.LU R72, [R1+0x124] ;  /* 0x0001240001487983 */ /* 0x000f280000300800 */
[----:B------:R-:W4:Y:S01]  /*7c50*/  LDL.LU R106, [R1+0x128] ;  /* 0x00012800016a7983 */ /* 0x000f220000300800 */
[----:B------:R-:W-:Y:S02]  /*7c60*/  SHF.R.S32.HI R54, RZ, 0x1f, R59 ;  /* 0x0000001fff367819 */ /* 0x000fe4000001143b */
[----:B------:R-:W-:Y:S02]  /*7c70*/  LEA R48, P1, R59, UR4, 0x2 ;  /* 0x000000043b307c11 */ /* 0x000fe4000f8210ff */
[----:B------:R-:W-:-:S02]  /*7c80*/  SHF.R.S32.HI R55, RZ, 0x1f, R58 ;  /* 0x0000001fff377819 */ /* 0x000fc4000001143a */
[C---:B------:R-:W-:Y:S02]  /*7c90*/  LEA R51, P2, R58.reuse, UR4, 0x2 ;  /* 0x000000043a337c11 */ /* 0x040fe4000f8410ff */
[----:B------:R-:W-:Y:S02]  /*7ca0*/  SHF.R.S32.HI R56, RZ, 0x1f, R57 ;  /* 0x0000001fff387819 */ /* 0x000fe40000011439 */
[----:B------:R-:W-:Y:S02]  /*7cb0*/  LEA R53, P3, R57, UR4, 0x2 ;  /* 0x0000000439357c11 */ /* 0x000fe4000f8610ff */
[----:B------:R-:W-:Y:S02]  /*7cc0*/  LEA.HI.X R91, R59, UR9, R54, 0x2, P1 ;  /* 0x000000093b5b7c11 */ /* 0x000fe400088f1436 */
[----:B------:R-:W-:Y:S02]  /*7cd0*/  LEA.HI.X R92, R58, UR9, R55, 0x2, P2 ;  /* 0x000000093a5c7c11 */ /* 0x000fe400090f1437 */
[----:B------:R-:W-:-:S02]  /*7ce0*/  LEA.HI.X R93, R57, UR9, R56, 0x2, P3 ;  /* 0x00000009395d7c11 */ /* 0x000fc400098f1438 */
[----:B------:R-:W-:Y:S02]  /*7cf0*/  SHF.R.S32.HI R56, RZ, 0x1f, R96 ;  /* 0x0000001fff387819 */ /* 0x000fe40000011460 */
[----:B------:R-:W-:Y:S02]  /*7d00*/  SHF.R.S32.HI R58, RZ, 0x1f, R75 ;  /* 0x0000001fff3a7819 */ /* 0x000fe4000001144b */
[C---:B------:R-:W-:Y:S02]  /*7d10*/  LEA R52, P0, R96.reuse, UR4, 0x2 ;  /* 0x0000000460347c11 */ /* 0x040fe4000f8010ff */
[C---:B------:R-:W-:Y:S02]  /*7d20*/  LEA R54, P1, R75.reuse, UR4, 0x2 ;  /* 0x000000044b367c11 */ /* 0x040fe4000f8210ff */
[----:B------:R-:W-:Y:S02]  /*7d30*/  LEA.HI.X R94, R96, UR9, R56, 0x2, P0 ;  /* 0x00000009605e7c11 */ /* 0x000fe400080f1438 */
[----:B------:R-:W-:-:S02]  /*7d40*/  LEA.HI.X R95, R75, UR9, R58, 0x2, P1 ;  /* 0x000000094b5f7c11 */ /* 0x000fc400088f143a */
[----:B------:R-:W4:Y:S01]  /*7d50*/  LDL.LU R75, [R1+0x12c] ;  /* 0x00012c00014b7983 */ /* 0x000f220000300800 */
[----:B--2---:R-:W-:Y:S02]  /*7d60*/  SHF.R.S32.HI R59, RZ, 0x1f, R74 ;  /* 0x0000001fff3b7819 */ /* 0x004fe4000001144a */
[C---:B------:R-:W-:Y:S02]  /*7d70*/  LEA R55, P2, R74.reuse, UR4, 0x2 ;  /* 0x000000044a377c11 */ /* 0x040fe4000f8410ff */
[----:B---3--:R-:W-:Y:S02]  /*7d80*/  SHF.R.S32.HI R60, RZ, 0x1f, R73 ;  /* 0x0000001fff3c7819 */ /* 0x008fe40000011449 */
[C---:B------:R-:W-:Y:S02]  /*7d90*/  LEA R57, P3, R73.reuse, UR4, 0x2 ;  /* 0x0000000449397c11 */ /* 0x040fe4000f8610ff */
[----:B------:R-:W-:Y:S02]  /*7da0*/  LEA.HI.X R96, R74, UR9, R59, 0x2, P2 ;  /* 0x000000094a607c11 */ /* 0x000fe400090f143b */
[----:B------:R-:W-:Y:S01]  /*7db0*/  LEA.HI.X R97, R73, UR9, R60, 0x2, P3 ;  /* 0x0000000949617c11 */ /* 0x000fe200098f143c */
[----:B------:R-:W2:Y:S04]  /*7dc0*/  LDL.LU R74, [R1+0x130] ;  /* 0x00013000014a7983 */ /* 0x000ea80000300800 */
[----:B------:R-:W3:Y:S04]  /*7dd0*/  LDL.LU R73, [R1+0x134] ;  /* 0x0001340001497983 */ /* 0x000ee80000300800 */
        /* <DEDUP_REMOVED lines=8> */
[----:B-1----:R-:W3:Y:S04]  /*7e60*/  LDL.LU R118, [R1+0x158] ;  /* 0x0001580001767983 */ /* 0x002ee80000300800 */
[----:B------:R-:W3:Y:S04]  /*7e70*/  LDL.LU R116, [R1+0x15c] ;  /* 0x00015c0001747983 */ /* 0x000ee80000300800 */
[----:B------:R-:W3:Y:S04]  /*7e80*/  LDL.LU R114, [R1+0x160] ;  /* 0x0001600001727983 */ /* 0x000ee80000300800 */
[----:B------:R-:W3:Y:S01]  /*7e90*/  LDL.LU R33, [R1+0x164] ;  /* 0x0001640001217983 */ /* 0x000ee20000300800 */
[----:B----4-:R-:W-:-:S02]  /*7ea0*/  SHF.R.S32.HI R60, RZ, 0x1f, R98 ;  /* 0x0000001fff3c7819 */ /* 0x010fc40000011462 */
[----:B------:R-:W-:Y:S02]  /*7eb0*/  SHF.R.S32.HI R64, RZ, 0x1f, R101 ;  /* 0x0000001fff407819 */ /* 0x000fe40000011465 */
[----:B------:R-:W-:Y:S02]  /*7ec0*/  LEA R56, P0, R98, UR4, 0x2 ;  /* 0x0000000462387c11 */ /* 0x000fe4000f8010ff */
[----:B------:R-:W-:Y:S02]  /*7ed0*/  LEA R61, P3, R101, UR4, 0x2 ;  /* 0x00000004653d7c11 */ /* 0x000fe4000f8610ff */
[----:B------:R-:W-:Y:S02]  /*7ee0*/  SHF.R.S32.HI R63, RZ, 0x1f, R100 ;  /* 0x0000001fff3f7819 */ /* 0x000fe40000011464 */
[----:B------:R-:W-:Y:S02]  /*7ef0*/  LEA R59, P2, R100, UR4, 0x2 ;  /* 0x00000004643b7c11 */ /* 0x000fe4000f8410ff */
[----:B------:R-:W-:-:S02]  /*7f00*/  LEA.HI.X R98, R98, UR9, R60, 0x2, P0 ;  /* 0x0000000962627c11 */ /* 0x000fc400080f143c */
[----:B------:R-:W-:Y:S02]  /*7f10*/  LEA.HI.X R101, R101, UR9, R64, 0x2, P3 ;  /* 0x0000000965657c11 */ /* 0x000fe400098f1440 */
[----:B------:R-:W-:Y:S02]  /*7f20*/  SHF.R.S32.HI R62, RZ, 0x1f, R99 ;  /* 0x0000001fff3e7819 */ /* 0x000fe40000011463 */
[----:B------:R-:W-:Y:S02]  /*7f30*/  LEA R58, P1, R99, UR4, 0x2 ;  /* 0x00000004633a7c11 */ /* 0x000fe4000f8210ff */
[----:B------:R-:W-:Y:S02]  /*7f40*/  SHF.R.S32.HI R64, RZ, 0x1f, R102 ;  /* 0x0000001fff407819 */ /* 0x000fe40000011466 */
[----:B------:R-:W-:Y:S02]  /*7f50*/  SHF.R.S32.HI R68, RZ, 0x1f, R72 ;  /* 0x0000001fff447819 */ /* 0x000fe40000011448 */
[----:B------:R-:W-:-:S02]  /*7f60*/  LEA R60, P0, R102, UR4, 0x2 ;  /* 0x00000004663c7c11 */ /* 0x000fc4000f8010ff */
[----:B------:R-:W-:Y:S02]  /*7f70*/  LEA R65, P3, R72, UR4, 0x2 ;  /* 0x0000000448417c11 */ /* 0x000fe4000f8610ff */
[----:B------:R-:W-:Y:S02]  /*7f80*/  LEA.HI.X R100, R100, UR9, R63, 0x2, P2 ;  /* 0x0000000964647c11 */ /* 0x000fe400090f143f */
[----:B------:R-:W-:Y:S02]  /*7f90*/  SHF.R.S32.HI R67, RZ, 0x1f, R104 ;  /* 0x0000001fff437819 */ /* 0x000fe40000011468 */
[----:B------:R-:W-:Y:S02]  /*7fa0*/  LEA R63, P2, R104, UR4, 0x2 ;  /* 0x00000004683f7c11 */ /* 0x000fe4000f8410ff */
[----:B------:R-:W-:Y:S02]  /*7fb0*/  LEA.HI.X R99, R99, UR9, R62, 0x2, P1 ;  /* 0x0000000963637c11 */ /* 0x000fe400088f143e */
[----:B------:R-:W-:-:S02]  /*7fc0*/  LEA.HI.X R102, R102, UR9, R64, 0x2, P0 ;  /* 0x0000000966667c11 */ /* 0x000fc400080f1440 */
[----:B------:R-:W-:Y:S02]  /*7fd0*/  LEA.HI.X R105, R72, UR9, R68, 0x2, P3 ;  /* 0x0000000948697c11 */ /* 0x000fe400098f1444 */
[----:B------:R-:W-:Y:S02]  /*7fe0*/  SHF.R.S32.HI R66, RZ, 0x1f, R103 ;  /* 0x0000001fff427819 */ /* 0x000fe40000011467 */
[----:B------:R-:W-:Y:S02]  /*7ff0*/  LEA R62, P1, R103, UR4, 0x2 ;  /* 0x00000004673e7c11 */ /* 0x000fe4000f8210ff */
[----:B------:R-:W-:Y:S02]  /*8000*/  SHF.R.S32.HI R68, RZ, 0x1f, R106 ;  /* 0x0000001fff447819 */ /* 0x000fe4000001146a */
[----:B------:R-:W-:Y:S02]  /*8010*/  LEA R64, P0, R106, UR4, 0x2 ;  /* 0x000000046a407c11 */ /* 0x000fe4000f8010ff */
[----:B------:R-:W-:-:S02]  /*8020*/  LEA.HI.X R104, R104, UR9, R67, 0x2, P2 ;  /* 0x0000000968687c11 */ /* 0x000fc400090f1443 */
[----:B------:R-:W-:Y:S02]  /*8030*/  LEA.HI.X R103, R103, UR9, R66, 0x2, P1 ;  /* 0x0000000967677c11 */ /* 0x000fe400088f1442 */
[----:B------:R-:W-:Y:S02]  /*8040*/  LEA.HI.X R106, R106, UR9, R68, 0x2, P0 ;  /* 0x000000096a6a7c11 */ /* 0x000fe400080f1444 */
[----:B------:R-:W-:Y:S02]  /*8050*/  SHF.R.S32.HI R70, RZ, 0x1f, R75 ;  /* 0x0000001fff467819 */ /* 0x000fe4000001144b */
[----:B------:R-:W-:-:S04]  /*8060*/  LEA R66, P1, R75, UR4, 0x2 ;  /* 0x000000044b427c11 */ /* 0x000fc8000f8210ff */
[----:B------:R-:W-:Y:S02]  /*8070*/  LEA.HI.X R107, R75, UR9, R70, 0x2, P1 ;  /* 0x000000094b6b7c11 */ /* 0x000fe400088f1446 */
[----:B--2---:R-:W-:Y:S02]  /*8080*/  SHF.R.S32.HI R71, RZ, 0x1f, R74 ;  /* 0x0000001fff477819 */ /* 0x004fe4000001144a */
[----:B---3--:R-:W-:Y:S02]  /*8090*/  SHF.R.S32.HI R72, RZ, 0x1f, R73 ;  /* 0x0000001fff487819 */ /* 0x008fe40000011449 */
[C---:B------:R-:W-:Y:S02]  /*80a0*/  LEA R69, P3, R73.reuse, UR4, 0x2 ;  /* 0x0000000449457c11 */ /* 0x040fe4000f8610ff */
[----:B------:R-:W-:Y:S02]  /*80b0*/  LEA R67, P2, R74, UR4, 0x2 ;  /* 0x000000044a437c11 */ /* 0x000fe4000f8410ff */
[----:B------:R-:W-:-:S02]  /*80c0*/  LEA.HI.X R0, R73, UR9, R72, 0x2, P3 ;  /* 0x0000000949007c11 */ /* 0x000fc400098f1448 */
[----:B------:R-:W-:Y:S02]  /*80d0*/  SHF.R.S32.HI R72, RZ, 0x1f, R80 ;  /* 0x0000001fff487819 */ /* 0x000fe40000011450 */
[----:B------:R-:W-:Y:S02]  /*80e0*/  LEA R68, P0, R80, UR4, 0x2 ;  /* 0x0000000450447c11 */ /* 0x000fe4000f8010ff */
[----:B------:R-:W-:Y:S02]  /*80f0*/  LEA.HI.X R2, R74, UR9, R71, 0x2, P2 ;  /* 0x000000094a027c11 */ /* 0x000fe400090f1447 */
[----:B------:R-:W-:Y:S02]  /*8100*/  LEA.HI.X R3, R80, UR9, R72, 0x2, P0 ;  /* 0x0000000950037c11 */ /* 0x000fe400080f1448 */
[----:B------:R-:W-:Y:S02]  /*8110*/  SHF.R.S32.HI R74, RZ, 0x1f, R77 ;  /* 0x0000001fff4a7819 */ /* 0x000fe4000001144d */
[----:B------:R-:W-:Y:S01]  /*8120*/  LEA R70, P1, R77, UR4, 0x2 ;  /* 0x000000044d467c11 */ /* 0x000fe2000f8210ff */
[----:B------:R1:W-:Y:S01]  /*8130*/  STL [R1+0x16c], R2 ;  /* 0x00016c0201007387 */ /* 0x0003e20000100800 */
[----:B------:R-:W-:-:S02]  /*8140*/  SHF.R.S32.HI R75, RZ, 0x1f, R78 ;  /* 0x0000001fff4b7819 */ /* 0x000fc4000001144e */
[----:B------:R-:W-:Y:S02]  /*8150*/  SHF.R.S32.HI R76, RZ, 0x1f, R79 ;  /* 0x0000001fff4c7819 */ /* 0x000fe4000001144f */
[----:B------:R-:W-:Y:S02]  /*8160*/  LEA R71, P2, R78, UR4, 0x2 ;  /* 0x000000044e477c11 */ /* 0x000fe4000f8410ff */
[----:B------:R-:W-:Y:S01]  /*8170*/  LEA R73, P3, R79, UR4, 0x2 ;  /* 0x000000044f497c11 */ /* 0x000fe2000f8610ff */
[----:B------:R2:W-:Y:S01]  /*8180*/  STL [R1+0x174], R0 ;  /* 0x0001740001007387 */ /* 0x0005e20000100800 */
[----:B-1----:R-:W-:-:S03]  /*8190*/  LEA.HI.X R2, R77, UR9, R74, 0x2, P1 ;  /* 0x000000094d027c11 */ /* 0x002fc600088f144a */
[----:B------:R1:W-:Y:S01]  /*81a0*/  STL [R1+0x17c], R3 ;  /* 0x00017c0301007387 */ /* 0x0003e20000100800 */
[----:B------:R-:W-:Y:S02]  /*81b0*/  LEA R72, P0, R84, UR4, 0x2 ;  /* 0x0000000454487c11 */ /* 0x000fe4000f8010ff */
[----:B------:R-:W-:Y:S02]  /*81c0*/  LEA R74, P1, R81, UR4, 0x2 ;  /* 0x00000004514a7c11 */ /* 0x000fe4000f8210ff */
[----:B--2---:R-:W-:Y:S02]  /*81d0*/  LEA.HI.X R0, R78, UR9, R75, 0x2, P2 ;  /* 0x000000094e007c11 */ /* 0x004fe400090f144b */
[----:B------:R-:W-:Y:S02]  /*81e0*/  SHF.R.S32.HI R78, RZ, 0x1f, R81 ;  /* 0x0000001fff4e7819 */ /* 0x000fe40000011451 */
[----:B-1----:R-:W-:Y:S02]  /*81f0*/  LEA.HI.X R3, R79, UR9, R76, 0x2, P3 ;  /* 0x000000094f037c11 */ /* 0x002fe400098f144c */
[----:B------:R-:W-:-:S02]  /*8200*/  SHF.R.S32.HI R76, RZ, 0x1f, R84 ;  /* 0x0000001fff4c7819 */ /* 0x000fc40000011454 */
[----:B------:R-:W-:Y:S02]  /*8210*/  SHF.R.S32.HI R79, RZ, 0x1f, R82 ;  /* 0x0000001fff4f7819 */ /* 0x000fe40000011452 */
[----:B------:R-:W-:Y:S01]  /*8220*/  LEA R75, P2, R82, UR4, 0x2 ;  /* 0x00000004524b7c11 */ /* 0x000fe2000f8410ff */
[----:B------:R1:W-:Y:S01]  /*8230*/  STL [R1+0x184], R2 ;  /* 0x0001840201007387 */ /* 0x0003e20000100800 */
[----:B------:R-:W-:Y:S02]  /*8240*/  SHF.R.S32.HI R80, RZ, 0x1f, R83 ;  /* 0x0000001fff507819 */ /* 0x000fe40000011453 */
[----:B------:R-:W-:Y:S02]  /*8250*/  LEA R77, P3, R83, UR4, 0x2 ;  /* 0x00000004534d7c11 */ /* 0x000fe4000f8610ff */
[----:B------:R-:W-:Y:S02]  /*8260*/  LEA.HI.X R109, R84, UR9, R76, 0x2, P0 ;  /* 0x00000009546d7c11 */ /* 0x000fe400080f144c */
[----:B------:R-:W-:-:S02]  /*8270*/  LEA.HI.X R110, R82, UR9, R79, 0x2, P2 ;  /* 0x00000009526e7c11 */ /* 0x000fc400090f144f */
[----:B------:R-:W-:Y:S02]  /*8280*/  LEA R76, P0, R118, UR4, 0x2 ;  /* 0x00000004764c7c11 */ /* 0x000fe4000f8010ff */
[----:B-1----:R-:W-:Y:S02]  /*8290*/  LEA.HI.X R2, R81, UR9, R78, 0x2, P1 ;  /* 0x0000000951027c11 */ /* 0x002fe400088f144e */
[----:B------:R-:W-:Y:S02]  /*82a0*/  SHF.R.S32.HI R81, RZ, 0x1f, R118 ;  /* 0x0000001fff517819 */ /* 0x000fe40000011476 */
[----:B------:R-:W-:Y:S02]  /*82b0*/  LEA.HI.X R108, R83, UR9, R80, 0x2, P3 ;  /* 0x00000009536c7c11 */ /* 0x000fe400098f1450 */
[----:B------:R-:W-:Y:S02]  /*82c0*/  SHF.R.S32.HI R82, RZ, 0x1f, R116 ;  /* 0x0000001fff527819 */ /* 0x000fe40000011474 */
[----:B------:R-:W-:-:S02]  /*82d0*/  LEA R78, P1, R116, UR4, 0x2 ;  /* 0x00000004744e7c11 */ /* 0x000fc4000f8210ff */
[----:B------:R-:W-:Y:S02]  /*82e0*/  SHF.R.S32.HI R83, RZ, 0x1f, R114 ;  /* 0x0000001fff537819 */ /* 0x000fe40000011472 */
[----:B------:R-:W-:Y:S02]  /*82f0*/  LEA R79, P2, R114, UR4, 0x2 ;  /* 0x00000004724f7c11 */ /* 0x000fe4000f8410ff */
[----:B------:R-:W-:Y:S02]  /*8300*/  SHF.R.S32.HI R84, RZ, 0x1f, R33 ;  /* 0x0000001fff547819 */ /* 0x000fe40000011421 */
[----:B------:R-:W-:Y:S02]  /*8310*/  LEA R80, P3, R33, UR4, 0x2 ;  /* 0x0000000421507c11 */ /* 0x000fe4000f8610ff */
[----:B------:R-:W-:Y:S02]  /*8320*/  LEA.HI.X R81, R118, UR9, R81, 0x2, P0 ;  /* 0x0000000976517c11 */ /* 0x000fe400080f1451 */
[----:B------:R-:W2:Y:S01]  /*8330*/  LDL.LU R118, [R1+0x340] ;  /* 0x0003400001767983 */ /* 0x000ea20000300800 */
[----:B------:R-:W-:-:S02]  /*8340*/  LEA.HI.X R82, R116, UR9, R82, 0x2, P1 ;  /* 0x0000000974527c11 */ /* 0x000fc400088f1452 */
[----:B------:R-:W-:Y:S01]  /*8350*/  LEA.HI.X R83, R114, UR9, R83, 0x2, P2 ;  /* 0x0000000972537c11 */ /* 0x000fe200090f1453 */
[----:B------:R-:W3:Y:S01]  /*8360*/  LDL.LU R116, [R1+0x33c] ;  /* 0x00033c0001747983 */ /* 0x000ee20000300800 */
[----:B------:R-:W-:-:S03]  /*8370*/  LEA.HI.X R84, R33, UR9, R84, 0x2, P3 ;  /* 0x0000000921547c11 */ /* 0x000fc600098f1454 */
[----:B------:R-:W4:Y:S04]  /*8380*/  LDL.LU R114, [R1+0x338] ;  /* 0x0003380001727983 */ /* 0x000f280000300800 */
[----:B------:R-:W2:Y:S01]  /*8390*/  LDL.LU R33, [R1+0x334] ;  /* 0x0003340001217983 */ /* 0x000ea20000300800 */
[----:B------:R-:W1:Y:S02]  /*83a0*/  S2R R112, SR_TID.X ;  /* 0x0000000000707919 */ /* 0x000e640000002100 */
[----:B-1----:R-:W-:-:S05]  /*83b0*/  LOP3.LUT R112, R112, 0x7, RZ, 0xc0, !PT ;  /* 0x0000000770707812 */ /* 0x002fca00078ec0ff */
[----:B--2---:R-:W-:Y:S02]  /*83c0*/  IMAD R33, R112, 0x100, R33 ;  /* 0x0000010070217824 */ /* 0x004fe400078e0221 */
[----:B------:R-:W2:Y:S01]  /*83d0*/  LDL.LU R112, [R1+0x330] ;  /* 0x0003300001707983 */ /* 0x000ea20000300800 */
[----:B---3--:R-:W-:Y:S02]  /*83e0*/  IADD3 R116, P1, PT, R116, UR22, RZ ;  /* 0x0000001674747c10 */ /* 0x008fe4000ff3e0ff */
[----:B------:R-:W-:Y:S02]  /*83f0*/  IADD3 R118, P0, PT, R118, UR22, RZ ;  /* 0x0000001676767c10 */ /* 0x000fe4000ff1e0ff */
[----:B------:R-:W-:Y:S02]  /*8400*/  IADD3.X R115, PT, PT, R115, UR23, RZ, P1, !PT ;  /* 0x0000001773737c10 */ /* 0x000fe40008ffe4ff */
[----:B------:R-:W-:Y:S02]  /*8410*/  IADD3 R120, P4, PT, R120, UR22, RZ ;  /* 0x0000001678787c10 */ /* 0x000fe4000ff9e0ff */
[----:B------:R-:W-:-:S02]  /*8420*/  IADD3 R122, P5, PT, R122, UR22, RZ ;  /* 0x000000167a7a7c10 */ /* 0x000fc4000ffbe0ff */
[----:B------:R-:W-:Y:S02]  /*8430*/  IADD3 R124, P3, PT, R124, UR22, RZ ;  /* 0x000000167c7c7c10 */ /* 0x000fe4000ff7e0ff */
[----:B------:R-:W-:Y:S02]  /*8440*/  IADD3.X R117, PT, PT, R117, UR23, RZ, P0, !PT ;  /* 0x0000001775757c10 */ /* 0x000fe400087fe4ff */
[----:B------:R-:W-:Y:S02]  /*8450*/  IADD3 R31, P0, PT, R31, UR22, RZ ;  /* 0x000000161f1f7c10 */ /* 0x000fe4000ff1e0ff */
[----:B------:R-:W-:Y:S02]  /*8460*/  IADD3.X R119, PT, PT, R119, UR23, RZ, P4, !PT ;  /* 0x0000001777777c10 */ /* 0x000fe4000a7fe4ff */
[----:B------:R-:W-:Y:S02]  /*8470*/  IADD3.X R121, PT, PT, R121, UR23, RZ, P5, !PT ;  /* 0x0000001779797c10 */ /* 0x000fe4000affe4ff */
[----:B------:R-:W-:-:S02]  /*8480*/  IADD3.X R123, PT, PT, R123, UR23, RZ, P3, !PT ;  /* 0x000000177b7b7c10 */ /* 0x000fc40009ffe4ff */
[----:B--2---:R-:W-:-:S04]  /*8490*/  IADD3 R112, P2, PT, R112, UR22, RZ ;  /* 0x0000001670707c10 */ /* 0x004fc8000ff5e0ff */
[----:B------:R-:W-:Y:S02]  /*84a0*/  IADD3.X R111, PT, PT, R111, UR23, RZ, P2, !PT ;  /* 0x000000176f6f7c10 */ /* 0x000fe400097fe4ff */
[----:B------:R-:W-:-:S05]  /*84b0*/  IADD3 R30, P2, PT, R30, UR22, RZ ;  /* 0x000000161e1e7c10 */ /* 0x000fca000ff5e0ff */
[----:B------:R1:W-:Y:S02]  /*84c0*/  STL [R1], R30 ;  /* 0x0000001e01007387 */ /* 0x0003e40000100800 */
[----:B-1----:R-:W-:-:S05]  /*84d0*/  IADD3 R30, P1, PT, R32, UR22, RZ ;  /* 0x00000016201e7c10 */ /* 0x002fca000ff3e0ff */
[----:B------:R1:W-:Y:S01]  /*84e0*/  STL [R1+0x8], R30 ;  /* 0x0000081e01007387 */ /* 0x0003e20000100800 */
[----:B------:R-:W-:-:S03]  /*84f0*/  IADD3.X R125, PT, PT, R125, UR23, RZ, P2, !PT ;  /* 0x000000177d7d7c10 */ /* 0x000fc600097fe4ff */
[----:B------:R-:W-:Y:S01]  /*8500*/  STL [R1+0x10], R31 ;  /* 0x0000101f01007387 */ /* 0x000fe20000100800 */
[----:B-1----:R-:W-:Y:S02]  /*8510*/  IADD3 R30, P4, PT, R28, UR22, RZ ;  /* 0x000000161c1e7c10 */ /* 0x002fe4000ff9e0ff */
[----:B------:R-:W-:Y:S02]  /*8520*/  IADD3 R28, P5, PT, R26, UR22, RZ ;  /* 0x000000161a1c7c10 */ /* 0x000fe4000ffbe0ff */
[----:B------:R-:W-:Y:S01]  /*8530*/  IADD3 R26, P3, PT, R29, UR22, RZ ;  /* 0x000000161d1a7c10 */ /* 0x000fe2000ff7e0ff */
[----:B------:R-:W-:Y:S01]  /*8540*/  STL [R1+0x18], R30 ;  /* 0x0000181e01007387 */ /* 0x000fe20000100800 */
[----:B------:R-:W-:-:S03]  /*8550*/  IADD3 R27, P2, PT, R27, UR22, RZ ;  /* 0x000000161b1b7c10 */ /* 0x000fc6000ff5e0ff */
[----:B------:R-:W-:Y:S04]  /*8560*/  STL [R1+0x20], R28 ;  /* 0x0000201c01007387 */ /* 0x000fe80000100800 */
[----:B------:R1:W-:Y:S04]  /*8570*/  STL [R1+0x28], R26 ;  /* 0x0000281a01007387 */ /* 0x0003e80000100800 */
[----:B------:R-:W-:Y:S01]  /*8580*/  STL [R1+0x30], R27 ;  /* 0x0000301b01007387 */ /* 0x000fe20000100800 */
[----:B-1----:R-:W-:Y:S02]  /*8590*/  IADD3.X R26, PT, PT, R21, UR23, RZ, P1, !PT ;  /* 0x00000017151a7c10 */ /* 0x002fe40008ffe4ff */
[----:B------:R-:W-:-:S02]  /*85a0*/  IADD3 R21, P1, PT, R24, UR22, RZ ;  /* 0x0000001618157c10 */ /* 0x000fc4000ff3e0ff */
[----:B------:R-:W-:Y:S01]  /*85b0*/  IADD3.X R24, PT, PT, R20, UR23, RZ, P0, !PT ;  /* 0x0000001714187c10 */ /* 0x000fe200087fe4ff */
[----:B------:R-:W-:Y:S01]  /*85c0*/  STL [R1+0x4], R26 ;  /* 0x0000041a01007387 */ /* 0x000fe20000100800 */
[----:B------:R-:W-:-:S03]  /*85d0*/  IADD3 R20, P0, PT, R22, UR22, RZ ;  /* 0x0000001616147c10 */ /* 0x000fc6000ff1e0ff */
[----:B------:R1:W-:Y:S04]  /*85e0*/  STL [R1+0x38], R21 ;  /* 0x0000381501007387 */ /* 0x0003e80000100800 */
[----:B------:R-:W-:Y:S04]  /*85f0*/  STL [R1+0xc], R24 ;  /* 0x00000c1801007387 */ /* 0x000fe80000100800 */
[----:B------:R2:W-:Y:S01]  /*8600*/  STL [R1+0x40], R20 ;  /* 0x0000401401007387 */ /* 0x0005e20000100800 */
[----:B-1----:R-:W-:Y:S02]  /*8610*/  IADD3.X R21, PT, PT, R17, UR23, RZ, P4, !PT ;  /* 0x0000001711157c10 */ /* 0x002fe4000a7fe4ff */
[----:B------:R-:W-:-:S03]  /*8620*/  IADD3 R17, P4, PT, R25, UR22, RZ ;  /* 0x0000001619117c10 */ /* 0x000fc6000ff9e0ff */
[----:B------:R-:W-:Y:S01]  /*8630*/  STL [R1+0x14], R21 ;  /* 0x0000141501007387 */ /* 0x000fe20000100800 */
[----:B--2---:R-:W-:Y:S02]  /*8640*/  IADD3.X R20, PT, PT, R16, UR23, RZ, P5, !PT ;  /* 0x0000001710147c10 */ /* 0x004fe4000affe4ff */
[----:B------:R-:W-:Y:S01]  /*8650*/  IADD3 R16, P5, PT, R23, UR22, RZ ;  /* 0x0000001617107c10 */ /* 0x000fe2000ffbe0ff */
[----:B------:R1:W-:Y:S04]  /*8660*/  STL [R1+0x48], R17 ;  /* 0x0000481101007387 */ /* 0x0003e80000100800 */
[----:B------:R-:W-:Y:S04]  /*8670*/  STL [R1+0x1c], R20 ;  /* 0x00001c1401007387 */ /* 0x000fe80000100800 */
[----:B------:R2:W-:Y:S01]  /*8680*/  STL [R1+0x50], R16 ;  /* 0x0000501001007387 */ /* 0x0005e20000100800 */
[----:B-1----:R-:W-:-:S02]  /*8690*/  IADD3.X R17, PT, PT, R13, UR23, RZ, P3, !PT ;  /* 0x000000170d117c10 */ /* 0x002fc40009ffe4ff */
        /* <DEDUP_REMOVED lines=25> */
[----:B------:R1:W-:Y:S01]  /*8830*/  STL [R1+0x54], R5 ;  /* 0x0000540501007387 */ /* 0x0003e20000100800 */
[----:B--2---:R-:W-:-:S03]  /*8840*/  IADD3.X R4, PT, PT, R37, UR23, RZ, P2, !PT ;  /* 0x0000001725047c10 */ /* 0x004fc600097fe4ff */
[----:B------:R2:W-:Y:S04]  /*8850*/  STL [R1+0x88], R6 ;  /* 0x0000880601007387 */ /* 0x0005e80000100800 */
[----:B------:R3:W-:Y:S01]  /*8860*/  STL [R1+0x5c], R4 ;  /* 0x00005c0401007387 */ /* 0x0007e20000100800 */
[----:B-1----:R-:W-:Y:S02]  /*8870*/  IADD3 R5, P2, PT, R7, UR22, RZ ;  /* 0x0000001607057c10 */ /* 0x002fe4000ff5e0ff */
[----:B--2---:R-:W-:-:S03]  /*8880*/  IADD3.X R6, PT, PT, R38, UR23, RZ, P1, !PT ;  /* 0x0000001726067c10 */ /* 0x004fc60008ffe4ff */
[----:B------:R1:W-:Y:S01]  /*8890*/  STL [R1+0x90], R5 ;  /* 0x0000900501007387 */ /* 0x0003e20000100800 */
[----:B---3--:R-:W-:-:S03]  /*88a0*/  IADD3 R4, P1, PT, R35, UR22, RZ ;  /* 0x0000001623047c10 */ /* 0x008fc6000ff3e0ff */
[----:B------:R2:W-:Y:S04]  /*88b0*/  STL [R1+0x64], R6 ;  /* 0x0000640601007387 */ /* 0x0005e80000100800 */
[----:B------:R3:W-:Y:S01]  /*88c0*/  STL [R1+0x98], R4 ;  /* 0x0000980401007387 */ /* 0x0007e20000100800 */
[----:B-1----:R-:W-:Y:S02]  /*88d0*/  IADD3.X R5, PT, PT, R41, UR23, RZ, P0, !PT ;  /* 0x0000001729057c10 */ /* 0x002fe400087fe4ff */
[----:B--2---:R-:W-:-:S03]  /*88e0*/  IADD3 R6, P0, PT, R39, UR22, RZ ;  /* 0x0000001627067c10 */ /* 0x004fc6000ff1e0ff */
[----:B------:R1:W-:Y:S01]  /*88f0*/  STL [R1+0x6c], R5 ;  /* 0x00006c0501007387 */ /* 0x0003e20000100800 */
[----:B---3--:R-:W-:-:S03]  /*8900*/  IADD3.X R4, PT, PT, R42, UR23, RZ, P4, !PT ;  /* 0x000000172a047c10 */ /* 0x008fc6000a7fe4ff */
        /* <DEDUP_REMOVED lines=54> */
[----:B------:R-:W-:Y:S04]  /*8c70*/  STL [R1+0xdc], R6 ;  /* 0x0000dc0601007387 */ /* 0x000fe80000100800 */
[----:B------:R-:W2:Y:S01]  /*8c80*/  LDL.LU R28, [R1+0x16c] ;  /* 0x00016c00011c7983 */ /* 0x000ea20000300800 */
[----:B-1----:R-:W-:-:S03]  /*8c90*/  IADD3.X R5, PT, PT, R94, UR23, RZ, P3, !PT ;  /* 0x000000175e057c10 */ /* 0x002fc60009ffe4ff */
[----:B------:R1:W-:Y:S04]  /*8ca0*/  STL [R1+0x110], R4 ;  /* 0x0001100401007387 */ /* 0x0003e80000100800 */
[----:B------:R3:W-:Y:S04]  /*8cb0*/  STL [R1+0xe4], R5 ;  /* 0x0000e40501007387 */ /* 0x0007e80000100800 */
[----:B------:R-:W4:Y:S01]  /*8cc0*/  LDL.LU R31, [R1+0x174] ;  /* 0x00017400011f7983 */ /* 0x000f220000300800 */
[----:B-1----:R-:W-:Y:S02]  /*8cd0*/  IADD3 R4, P3, PT, R59, UR22, RZ ;  /* 0x000000163b047c10 */ /* 0x002fe4000ff7e0ff */
[----:B---3--:R-:W-:-:S03]  /*8ce0*/  IADD3.X R5, PT, PT, R95, UR23, RZ, P2, !PT ;  /* 0x000000175f057c10 */ /* 0x008fc600097fe4ff */
[----:B------:R1:W-:Y:S04]  /*8cf0*/  STL [R1+0x118], R4 ;  /* 0x0001180401007387 */ /* 0x0003e80000100800 */
[----:B------:R-:W3:Y:S04]  /*8d00*/  LDL.LU R32, [R1+0x17c] ;  /* 0x00017c0001207983 */ /* 0x000ee80000300800 */
[----:B------:R1:W-:Y:S04]  /*8d10*/  STL [R1+0xec], R5 ;  /* 0x0000ec0501007387 */ /* 0x0003e80000100800 */
[----:B------:R-:W3:Y:S01]  /*8d20*/  LDL.LU R30, [R1+0x184] ;  /* 0x00018400011e7983 */ /* 0x000ee20000300800 */
[----:B-1----:R-:W-:-:S02]  /*8d30*/  IADD3 R4, P2, PT, R61, UR22, RZ ;  /* 0x000000163d047c10 */ /* 0x002fc4000ff5e0ff */
[----:B------:R-:W-:-:S03]  /*8d40*/  IADD3.X R6, PT, PT, R96, UR23, RZ, P1, !PT ;  /* 0x0000001760067c10 */ /* 0x000fc60008ffe4ff */
[----:B------:R1:W-:Y:S01]  /*8d50*/  STL [R1+0x120], R4 ;  /* 0x0001200401007387 */ /* 0x0003e20000100800 */
[----:B------:R-:W-:-:S03]  /*8d60*/  IADD3.X R5, PT, PT, R97, UR23, RZ, P0, !PT ;  /* 0x0000001761057c10 */ /* 0x000fc600087fe4ff */
[----:B------:R1:W-:Y:S02]  /*8d70*/  STL [R1+0xf4], R6 ;  /* 0x0000f40601007387 */ /* 0x0003e40000100800 */
[----:B-1----:R-:W-:Y:S02]  /*8d80*/  IADD3 R4, P1, PT, R60, UR22, RZ ;  /* 0x000000163c047c10 */ /* 0x002fe4000ff3e0ff */
[----:B------:R-:W-:-:S03]  /*8d90*/  IADD3 R6, P0, PT, R62, UR22, RZ ;  /* 0x000000163e067c10 */ /* 0x000fc6000ff1e0ff */
[----:B------:R1:W-:Y:S04]  /*8da0*/  STL [R1+0x128], R4 ;  /* 0x0001280401007387 */ /* 0x0003e80000100800 */
[----:B------:R1:W-:Y:S02]  /*8db0*/  STL [R1+0xfc], R5 ;  /* 0x0000fc0501007387 */ /* 0x0003e40000100800 */
[----:B-1----:R-:W-:Y:S02]  /*8dc0*/  IADD3.X R4, PT, PT, R98, UR23, RZ, P4, !PT ;  /* 0x0000001762047c10 */ /* 0x002fe4000a7fe4ff */
[----:B------:R1:W-:Y:S01]  /*8dd0*/  STL [R1+0x130], R6 ;  /* 0x0001300601007387 */ /* 0x0003e20000100800 */
[----:B------:R-:W-:-:S03]  /*8de0*/  IADD3 R5, P4, PT, R63, UR22, RZ ;  /* 0x000000163f057c10 */ /* 0x000fc6000ff9e0ff */
[----:B------:R1:W-:Y:S02]  /*8df0*/  STL [R1+0x104], R4 ;  /* 0x0001040401007387 */ /* 0x0003e40000100800 */
[----:B-1----:R-:W-:Y:S02]  /*8e00*/  IADD3.X R6, PT, PT, R99, UR23, RZ, P5, !PT ;  /* 0x0000001763067c10 */ /* 0x002fe4000affe4ff */
[----:B------:R1:W-:Y:S01]  /*8e10*/  STL [R1+0x138], R5 ;  /* 0x0001380501007387 */ /* 0x0003e20000100800 */
[----:B------:R-:W-:-:S03]  /*8e20*/  IADD3 R4, P5, PT, R65, UR22, RZ ;  /* 0x0000001641047c10 */ /* 0x000fc6000ffbe0ff */
[----:B------:R1:W-:Y:S04]  /*8e30*/  STL [R1+0x10c], R6 ;  /* 0x00010c0601007387 */ /* 0x0003e80000100800 */
[----:B------:R1:W-:Y:S02]  /*8e40*/  STL [R1+0x140], R4 ;  /* 0x0001400401007387 */ /* 0x0003e40000100800 */
[----:B-1----:R-:W-:Y:S02]  /*8e50*/  IADD3.X R5, PT, PT, R100, UR23, RZ, P3, !PT ;  /* 0x0000001764057c10 */ /* 0x002fe40009ffe4ff */
[----:B------:R-:W-:-:S03]  /*8e60*/  IADD3 R6, P3, PT, R64, UR22, RZ ;  /* 0x0000001640067c10 */ /* 0x000fc6000ff7e0ff */
[----:B------:R1:W-:Y:S01]  /*8e70*/  STL [R1+0x114], R5 ;  /* 0x0001140501007387 */ /* 0x0003e20000100800 */
[----:B------:R-:W-:-:S03]  /*8e80*/  IADD3.X R4, PT, PT, R101, UR23, RZ, P2, !PT ;  /* 0x0000001765047c10 */ /* 0x000fc600097fe4ff */
[----:B------:R1:W-:Y:S04]  /*8e90*/  STL [R1+0x148], R6 ;  /* 0x0001480601007387 */ /* 0x0003e80000100800 */
[----:B------:R1:W-:Y:S02]  /*8ea0*/  STL [R1+0x11c], R4 ;  /* 0x00011c0401007387 */ /* 0x0003e40000100800 */
[----:B-1----:R-:W-:Y:S02]  /*8eb0*/  IADD3 R5, P2, PT, R66, UR22, RZ ;  /* 0x0000001642057c10 */ /* 0x002fe4000ff5e0ff */
[----:B------:R-:W-:-:S03]  /*8ec0*/  IADD3.X R6, PT, PT, R102, UR23, RZ, P1, !PT ;  /* 0x0000001766067c10 */ /* 0x000fc60008ffe4ff */
        /* <DEDUP_REMOVED lines=21> */
[----:B------:R2:W-:Y:S01]  /*9020*/  STL [R1+0x14c], R4 ;  /* 0x00014c0401007387 */ /* 0x0005e20000100800 */
[----:B-1----:R-:W-:-:S05]  /*9030*/  IADD3 R5, P2, PT, R73, UR22, RZ ;  /* 0x0000001649057c10 */ /* 0x002fca000ff5e0ff */
[----:B------:R4:W-:Y:S01]  /*9040*/  STL [R1+0x180], R5 ;  /* 0x0001800501007387 */ /* 0x0009e20000100800 */
[----:B--2---:R-:W-:Y:S02]  /*9050*/  IADD3.X R6, PT, PT, R28, UR23, RZ, P1, !PT ;  /* 0x000000171c067c10 */ /* 0x004fe40008ffe4ff */
[----:B------:R-:W-:-:S03]  /*9060*/  IADD3 R4, P1, PT, R72, UR22, RZ ;  /* 0x0000001648047c10 */ /* 0x000fc6000ff3e0ff */
[----:B------:R1:W-:Y:S04]  /*9070*/  STL [R1+0x154], R6 ;  /* 0x0001540601007387 */ /* 0x0003e80000100800 */
[----:B------:R3:W-:Y:S01]  /*9080*/  STL [R1+0x188], R4 ;  /* 0x0001880401007387 */ /* 0x0007e20000100800 */
[----:B----4-:R-:W-:Y:S02]  /*9090*/  IADD3.X R5, PT, PT, R31, UR23, RZ, P0, !PT ;  /* 0x000000171f057c10 */ /* 0x010fe400087fe4ff */
[----:B-1----:R-:W-:-:S03]  /*90a0*/  IADD3 R6, P0, PT, R74, UR22, RZ ;  /* 0x000000164a067c10 */ /* 0x002fc6000ff1e0ff */
[----:B------:R1:W-:Y:S01]  /*90b0*/  STL [R1+0x15c], R5 ;  /* 0x00015c0501007387 */ /* 0x0003e20000100800 */
[----:B---3--:R-:W-:-:S03]  /*90c0*/  IADD3.X R4, PT, PT, R32, UR23, RZ, P4, !PT ;  /* 0x0000001720047c10 */ /* 0x008fc6000a7fe4ff */
[----:B------:R2:W-:Y:S01]  /*90d0*/  STL [R1+0x190], R6 ;  /* 0x0001900601007387 */ /* 0x0005e20000100800 */
[----:B-1----:R-:W-:-:S03]  /*90e0*/  IADD3 R5, P4, PT, R75, UR22, RZ ;  /* 0x000000164b057c10 */ /* 0x002fc6000ff9e0ff */
[----:B------:R1:W-:Y:S01]  /*90f0*/  STL [R1+0x164], R4 ;  /* 0x0001640401007387 */ /* 0x0003e20000100800 */
[----:B--2---:R-:W-:-:S03]  /*9100*/  IADD3.X R6, PT, PT, R30, UR23, RZ, P5, !PT ;  /* 0x000000171e067c10 */ /* 0x004fc6000affe4ff */
[----:B------:R2:W-:Y:S01]  /*9110*/  STL [R1+0x198], R5 ;  /* 0x0001980501007387 */ /* 0x0005e20000100800 */
[----:B-1----:R-:W-:-:S03]  /*9120*/  IADD3 R4, P5, PT, R77, UR22, RZ ;  /* 0x000000164d047c10 */ /* 0x002fc6000ffbe0ff */
[----:B------:R1:W-:Y:S01]  /*9130*/  STL [R1+0x16c], R6 ;  /* 0x00016c0601007387 */ /* 0x0003e20000100800 */
[----:B--2---:R-:W-:-:S03]  /*9140*/  IADD3.X R5, PT, PT, R0, UR23, RZ, P3, !PT ;  /* 0x0000001700057c10 */ /* 0x004fc60009ffe4ff */
        /* <DEDUP_REMOVED lines=8> */
[----:B------:R3:W-:Y:S04]  /*91d0*/  STL [R1+0x17c], R6 ;  /* 0x00017c0601007387 */ /* 0x0007e80000100800 */
[----:B------:R-:W2:Y:S01]  /*91e0*/  LDL.LU R109, [R1+0x324] ;  /* 0x00032400016d7983 */ /* 0x000ea20000300800 */
[----:B-1----:R-:W-:Y:S01]  /*91f0*/  IADD3 R4, P2, PT, R78, UR22, RZ ;  /* 0x000000164e047c10 */ /* 0x002fe2000ff5e0ff */
[----:B------:R-:W1:Y:S04]  /*9200*/  S2R R30, SR_TID.X ;  /* 0x00000000001e7919 */ /* 0x000e680000002100 */
[----:B------:R3:W-:Y:S02]  /*9210*/  STL [R1+0x1b0], R4 ;  /* 0x0001b00401007387 */ /* 0x0007e40000100800 */
[----:B---3--:R-:W-:-:S02]  /*9220*/  IADD3.X R6, PT, PT, R2, UR23, RZ, P0, !PT ;  /* 0x0000001702067c10 */ /* 0x008fc400087fe4ff */
[----:B------:R3:W-:Y:S04]  /*9230*/  STL [R1+0x184], R5 ;  /* 0x0001840501007387 */ /* 0x0007e80000100800 */
[----:B------:R1:W5:Y:S01]  /*9240*/  LDL.LU R2, [R1+0x320] ;  /* 0x0003200001027983 */ /* 0x0003620000300800 */
[----:B------:R-:W-:Y:S02]  /*9250*/  IADD3 R4, P1, PT, R79, UR22, RZ ;  /* 0x000000164f047c10 */ /* 0x000fe4000ff3e0ff */
[----:B---3--:R-:W-:-:S03]  /*9260*/  IADD3 R5, P0, PT, R80, UR22, RZ ;  /* 0x0000001650057c10 */ /* 0x008fc6000ff1e0ff */
[----:B------:R3:W-:Y:S04]  /*9270*/  STL [R1+0x1b8], R4 ;  /* 0x0001b80401007387 */ /* 0x0007e80000100800 */
[----:B------:R1:W-:Y:S01]  /*9280*/  STL [R1+0x18c], R6 ;  /* 0x00018c0601007387 */ /* 0x0003e20000100800 */
[----:B---3--:R-:W-:-:S03]  /*9290*/  IADD3.X R4, PT, PT, R110, UR23, RZ, P4, !PT ;  /* 0x000000176e047c10 */ /* 0x008fc6000a7fe4ff */
[----:B------:R3:W5:Y:S04]  /*92a0*/  LDL.LU R110, [R1+0x31c] ;  /* 0x00031c00016e7983 */ /* 0x0007680000300800 */
[----:B------:R3:W-:Y:S01]  /*92b0*/  STL [R1+0x1c0], R5 ;  /* 0x0001c00501007387 */ /* 0x0007e20000100800 */
[----:B-1----:R-:W-:Y:S02]  /*92c0*/  IADD3.X R6, PT, PT, R82, UR23, RZ, P2, !PT ;  /* 0x0000001752067c10 */ /* 0x002fe400097fe4ff */
[----:B---3--:R-:W-:Y:S01]  /*92d0*/  IADD3.X R5, PT, PT, R108, UR23, RZ, P5, !PT ;  /* 0x000000176c057c10 */ /* 0x008fe2000affe4ff */
[----:B------:R-:W-:Y:S01]  /*92e0*/  USHF.R.S32.HI UR9, URZ, 0x1f, UR5 ;  /* 0x0000001fff097899 */ /* 0x000fe20008011405 */
[----:B------:R-:W-:-:S03]  /*92f0*/  IADD3 R114, P6, PT, R114, UR22, RZ ;  /* 0x0000001672727c10 */ /* 0x000fc6000ffde0ff */
[----:B------:R-:W-:Y:S01]  /*9300*/  ULEA.HI UR9, UR9, UR5, URZ, 0x6 ;  /* 0x0000000509097291 */ /* 0x000fe2000f8f30ff */
[----:B------:R-:W-:Y:S02]  /*9310*/  IADD3.X R113, PT, PT, R113, UR23, RZ, P6, !PT ;  /* 0x0000001771717c10 */ /* 0x000fe4000b7fe4ff */
[----:B------:R-:W-:Y:S02]  /*9320*/  CS2R R92, SRZ ;  /* 0x00000000005c7805 */ /* 0x000fe4000001ff00 */
[----:B------:R-:W-:Y:S01]  /*9330*/  CS2R R94, SRZ ;  /* 0x00000000005e7805 */ /* 0x000fe2000001ff00 */
[----:B------:R-:W-:Y:S01]  /*9340*/  USHF.R.S32.HI UR9, URZ, 0x6, UR9 ;  /* 0x00000006ff097899 */ /* 0x000fe20008011409 */
        /* <DEDUP_REMOVED lines=25> */
[----:B------:R-:W-:Y:S01]  /*94e0*/  CS2R R78, SRZ ;  /* 0x00000000004e7805 */ /* 0x000fe2000001ff00 */
[----:B------:R-:W-:Y:S02]  /*94f0*/  USHF.L.U32 UR18, UR7, 0x2, URZ ;  /* 0x0000000207127899 */ /* 0x000fe400080006ff */
[----:B------:R-:W-:Y:S01]  /*9500*/  USHF.L.U64.HI UR7, UR7, 0x2, UR13 ;  /* 0x0000000207077899 */ /* 0x000fe2000801020d */
[----:B------:R-:W-:Y:S01]  /*9510*/  UMOV UR4, URZ ;  /* 0x000000ff00047c82 */ /* 0x000fe20008000000 */
[----:B------:R-:W-:Y:S01]  /*9520*/  UMOV UR11, 0x1 ;  /* 0x00000001000b7882 */ /* 0x000fe20000000000 */
[----:B------:R-:W-:-:S02]  /*9530*/  USHF.L.U64.HI UR12, UR6, 0x2, UR12 ;  /* 0x00000002060c7899 */ /* 0x000fc4000801020c */
[----:B------:R-:W-:Y:S01]  /*9540*/  UIADD3 UR13, UPT, UPT, UR9, -0x2, URZ ;  /* 0xfffffffe090d7890 */ /* 0x000fe2000fffe0ff */
[----:B------:R-:W-:Y:S01]  /*9550*/  UMOV UR5, 0xffffffff ;  /* 0xffffffff00057882 */ /* 0x000fe20000000000 */
[----:B--2---:R-:W-:Y:S02]  /*9560*/  IADD3 R105, P4, PT, R109, UR20, RZ ;  /* 0x000000146d697c10 */ /* 0x004fe4000ff9e0ff */
[----:B------:R1:W5:Y:S04]  /*9570*/  LDL.LU R109, [R1+0x318] ;  /* 0x00031800016d7983 */ /* 0x0003680000300800 */
[----:B------:R2:W-:Y:S04]  /*9580*/  STL [R1+0x194], R4 ;  /* 0x0001940401007387 */ /* 0x0005e80000100800 */
[----:B------:R1:W5:Y:S01]  /*9590*/  LDL.LU R108, [R1+0x314] ;  /* 0x00031400016c7983 */ /* 0x0003620000300800 */
[----:B--2---:R-:W-:-:S03]  /*95a0*/  IADD3.X R4, PT, PT, R81, UR23, RZ, P3, !PT ;  /* 0x0000001751047c10 */ /* 0x004fc60009ffe4ff */
[----:B------:R2:W-:Y:S04]  /*95b0*/  STL [R1+0x19c], R5 ;  /* 0x00019c0501007387 */ /* 0x0005e80000100800 */
[----:B------:R3:W-:Y:S01]  /*95c0*/  STL [R1+0x1a4], R4 ;  /* 0x0001a40401007387 */ /* 0x0007e20000100800 */
[----:B------:R-:W-:Y:S02]  /*95d0*/  IADD3.X R104, PT, PT, R0, UR21, RZ, P4, !PT ;  /* 0x0000001500687c10 */ /* 0x000fe4000a7fe4ff */
[----:B--2---:R-:W-:Y:S01]  /*95e0*/  IADD3.X R5, PT, PT, R83, UR23, RZ, P1, !PT ;  /* 0x0000001753057c10 */ /* 0x004fe20008ffe4ff */
[----:B------:R-:W-:Y:S01]  /*95f0*/  STL [R1+0x1ac], R6 ;  /* 0x0001ac0601007387 */ /* 0x000fe20000100800 */
[----:B---3--:R-:W-:-:S03]  /*9600*/  IADD3.X R4, PT, PT, R84, UR23, RZ, P0, !PT ;  /* 0x0000001754047c10 */ /* 0x008fc600087fe4ff */
[----:B------:R-:W-:Y:S04]  /*9610*/  STL [R1+0x1b4], R5 ;  /* 0x0001b40501007387 */ /* 0x000fe80000100800 */
[----:B------:R1:W5:Y:S04]  /*9620*/  LDL.LU R0, [R1+0x310] ;  /* 0x0003100001007983 */ /* 0x0003680000300800 */
[----:B------:R2:W-:Y:S02]  /*9630*/  STL [R1+0x1bc], R4 ;  /* 0x0001bc0401007387 */ /* 0x0005e40000100800 */
[----:B--2---:R-:W-:-:S05]  /*9640*/  IMAD.SHL.U32 R4, R30, 0x40, RZ ;  /* 0x000000401e047824 */ /* 0x004fca00078e00ff */
[----:B------:R-:W-:-:S05]  /*9650*/  LOP3.LUT R5, R4, 0x7800, RZ, 0xc0, !PT ;  /* 0x0000780004057812 */ /* 0x000fca00078ec0ff */
[----:B------:R-:W-:Y:S01]  /*9660*/  IMAD.IADD R106, R33, 0x1, R5 ;  /* 0x00000001216a7824 */ /* 0x000fe200078e0205 */
[----:B------:R2:W-:Y:S01]  /*9670*/  STL [R1+0x208], R5 ;  /* 0x0002080501007387 */ /* 0x0005e20000100800 */
[----:B------:R-:W-:Y:S02]  /*9680*/  CS2R R84, SRZ ;  /* 0x0000000000547805 */ /* 0x000fe4000001ff00 */
[----:B------:R-:W-:Y:S02]  /*9690*/  CS2R R80, SRZ ;  /* 0x0000000000507805 */ /* 0x000fe4000001ff00 */
[----:B------:R-:W-:Y:S02]  /*96a0*/  CS2R R82, SRZ ;  /* 0x0000000000527805 */ /* 0x000fe4000001ff00 */
[----:B------:R-:W-:Y:S02]  /*96b0*/  CS2R R32, SRZ ;  /* 0x0000000000207805 */ /* 0x000fe4000001ff00 */
[----:B----4-:R-:W-:-:S02]  /*96c0*/  LOP3.LUT R6, R3, 0x20, RZ, 0x3c, !PT ;  /* 0x0000002003067812 */ /* 0x010fc400078e3cff */
[C---:B------:R-:W-:Y:S02]  /*96d0*/  LOP3.LUT R4, R3.reuse, 0x60, RZ, 0x3c, !PT ;  /* 0x0000006003047812 */ /* 0x040fe400078e3cff */
[----:B------:R-:W-:Y:S02]  /*96e0*/  LOP3.LUT R107, R106, 0x40, RZ, 0x3c, !PT ;  /* 0x000000406a6b7812 */ /* 0x000fe400078e3cff */
[----:B-12---:R-:W-:-:S07]  /*96f0*/  LOP3.LUT R5, R3, 0x40, RZ, 0x3c, !PT ;  /* 0x0000004003057812 */ /* 0x006fce00078e3cff */
.L_x_2:
[----:B------:R-:W-:-:S04]  /*9700*/  DEPBAR.LE SB0, 0x2 ;  /* 0x000080800000791a */ /* 0x000fc80000000000 */
[----:B------:R-:W-:Y:S01]  /*9710*/  UIADD3 UR5, UPT, UPT, UR5, 0x1, URZ ;  /* 0x0000000105057890 */ /* 0x000fe2000fffe0ff */
[----:B-----5:R1:W-:Y:S03]  /*9720*/  STL [R1+0x318], R110 ;  /* 0x0003186e01007387 */ /* 0x0203e60000100800 */
[----:B------:R-:W-:Y:S01]  /*9730*/  UISETP.GT.AND UP0, UPT, UR5, 0x1, UPT ;  /* 0x000000010500788c */ /* 0x000fe2000bf04270 */
[----:B------:R2:W-:Y:S03]  /*9740*/  STL [R1+0x314], R109 ;  /* 0x0003146d01007387 */ /* 0x0005e60000100800 */
[----:B------:R-:W-:Y:S01]  /*9750*/  USEL UR5, UR5, URZ, !UP0 ;  /* 0x000000ff05057287 */ /* 0x000fe2000c000000 */
[----:B------:R3:W-:Y:S01]  /*9760*/  STL [R1+0x310], R108 ;  /* 0x0003106c01007387 */ /* 0x0007e20000100800 */
[----:B-1----:R-:W-:-:S02]  /*9770*/  LOP3.LUT R110, R3, 0x60, RZ, 0x3c, !PT ;  /* 0x00000060036e7812 */ /* 0x002fc400078e3cff */
[----:B------:R-:W-:Y:S01]  /*9780*/  ULEA UR14, UR5, UR8, 0xe ;  /* 0x00000008050e7291 */ /* 0x000fe2000f8e70ff */
[----:B------:R-:W-:Y:S01]  /*9790*/  BAR.SYNC.DEFER_BLOCKING 0x0 ;  /* 0x0000000000007b1d */ /* 0x000fe20000010000 */
[----:B------:R-:W-:Y:S01]  /*97a0*/  ULEA UR15, UR5, UR8, 0x11 ;  /* 0x00000008050f7291 */ /* 0x000fe2000f8e88ff */
[C---:B--2---:R-:W-:Y:S02]  /*97b0*/  LOP3.LUT R109, R3.reuse, 0x40, RZ, 0x3c, !PT ;  /* 0x00000040036d7812 */ /* 0x044fe400078e3cff */
[----:B---3--:R-:W-:Y:S02]  /*97c0*/  LOP3.LUT R108, R3, 0x20, RZ, 0x3c, !PT ;  /* 0x00000020036c7812 */ /* 0x008fe400078e3cff */
[----:B------:R-:W-:Y:S04]  /*97d0*/  STL [R1+0x31c], R106 ;  /* 0x00031c6a01007387 */ /* 0x000fe80000100800 */
[----:B------:R-:W-:Y:S04]  /*97e0*/  STL [R1+0x320], R107 ;  /* 0x0003206b01007387 */ /* 0x000fe80000100800 */
[----:B------:R-:W-:Y:S04]  /*97f0*/  LDS R96, [R3+UR14+0x40000] ;  /* 0x0400000e03607984 */ /* 0x000fe80008000800 */
[----:B------:R-:W-:Y:S04]  /*9800*/  LDS R98, [R3+UR14+0x40400] ;  /* 0x0404000e03627984 */ /* 0x000fe80008000800 */
[----:B------:R-:W-:Y:S04]  /*9810*/  LDS R97, [R108+UR14+0x40000] ;  /* 0x0400000e6c617984 */ /* 0x000fe80008000800 */
[----:B------:R-:W-:Y:S04]  /*9820*/  LDS R99, [R108+UR14+0x40400] ;  /* 0x0404000e6c637984 */ /* 0x000fe80008000800 */
[----:B------:R-:W1:Y:S04]  /*9830*/  LDSM.16.M88.4 R8, [R106+UR15+0x10000] ;  /* 0x0100000f6a08783b */ /* 0x000e680008000200 */
[----:B------:R-:W-:Y:S04]  /*9840*/  LDSM.16.M88.4 R28, [R106+UR15] ;  /* 0x0000000f6a1c783b */ /* 0x000fe80008000200 */
[----:B------:R-:W2:Y:S04]  /*9850*/  LDSM.16.M88.4 R20, [R106+UR15+0x8000] ;  /* 0x0080000f6a14783b */ /* 0x000ea80008000200 */
[----:B------:R-:W3:Y:S01]  /*9860*/  LDSM.16.M88.4 R4, [R106+UR15+0x18000] ;  /* 0x0180000f6a04783b */ /* 0x000ee20008000200 */
[C---:B-1----:R-:W-:Y:S03]  /*9870*/  HMMA.1688.F32.TF32 R16, R96.reuse, R8, R84 ;  /* 0x000000086010723c */ /* 0x042fe60000081054 */
[----:B------:R-:W-:Y:S04]  /*9880*/  LDS R84, [R109+UR14+0x40000] ;  /* 0x0400000e6d547984 */ /* 0x000fe80008000800 */
[----:B------:R-:W-:Y:S01]  /*9890*/  LDS R86, [R109+UR14+0x40400] ;  /* 0x0404000e6d567984 */ /* 0x000fe20008000800 */
[C---:B--2---:R-:W-:Y:S03]  /*98a0*/  HMMA.1688.F32.TF32 R56, R96.reuse, R20, R88 ;  /* 0x000000146038723c */ /* 0x044fe60000081058 */
[----:B------:R-:W-:Y:S04]  /*98b0*/  LDS R85, [R110+UR14+0x40000] ;  /* 0x0400000e6e557984 */ /* 0x000fe80008000800 */
[----:B------:R-:W1:Y:S01]  /*98c0*/  LDS R87, [R110+UR14+0x40400] ;  /* 0x0404000e6e577984 */ /* 0x000e620008000800 */
[C---:B------:R-:W-:Y:S03]  /*98d0*/  HMMA.1688.F32.TF32 R72, R96.reuse, R28, R92 ;  /* 0x0000001c6048723c */ /* 0x040fe6000008105c */
[----:B------:R-:W-:Y:S04]  /*98e0*/  LDS R88, [R3+UR14+0x40800] ;  /* 0x0408000e03587984 */ /* 0x000fe80008000800 */
[----:B------:R-:W-:Y:S01]  /*98f0*/  LDS R90, [R3+UR14+0x40c00] ;  /* 0x040c000e035a7984 */ /* 0x000fe20008000800 */
[----:B---3--:R-:W-:Y:S03]  /*9900*/  HMMA.1688.F32.TF32 R64, R96, R4, R64 ;  /* 0x000000046040723c */ /* 0x008fe60000081040 */
[----:B------:R-:W-:Y:S04]  /*9910*/  LDS R89, [R108+UR14+0x40800] ;  /* 0x0408000e6c597984 */ /* 0x000fe80008000800 */
[----:B------:R-:W2:Y:S01]  /*9920*/  LDS R91, [R108+UR14+0x40c00] ;  /* 0x040c000e6c5b7984 */ /* 0x000ea20008000800 */
[C---:B-1----:R-:W-:Y:S08]  /*9930*/  HMMA.1688.F32.TF32 R68, R84.reuse, R28, R68 ;  /* 0x0000001c5444723c */ /* 0x042ff00000081044 */
[C---:B------:R-:W-:Y:S08]  /*9940*/  HMMA.1688.F32.TF32 R60, R84.reuse, R20, R60 ;  /* 0x00000014543c723c */ /* 0x040ff0000008103c */
[C---:B------:R-:W-:Y:S08]  /*9950*/  HMMA.1688.F32.TF32 R80, R84.reuse, R8, R80 ;  /* 0x000000085450723c */ /* 0x040ff00000081050 */
[----:B------:R-:W-:Y:S01]  /*9960*/  HMMA.1688.F32.TF32 R52, R84, R4, R52 ;  /* 0x000000045434723c */ /* 0x000fe20000081034 */
[----:B------:R-:W-:Y:S04]  /*9970*/  LDS R84, [R3+UR14+0x40080] ;  /* 0x0400800e03547984 */ /* 0x000fe80008000800 */
[----:B------:R-:W-:Y:S03]  /*9980*/  LDS R86, [R3+UR14+0x40480] ;  /* 0x0404800e03567984 */ /* 0x000fe60008000800 */
[C---:B--2---:R-:W-:Y:S01]  /*9990*/  HMMA.1688.F32.TF32 R100, R88.reuse, R30, R72 ;  /* 0x0000001e5864723c */ /* 0x044fe20000081048 */
[----:B------:R-:W-:Y:S04]  /*99a0*/  LDS R85, [R108+UR14+0x40080] ;  /* 0x0400800e6c557984 */ /* 0x000fe80008000800 */
[----:B------:R-:W1:Y:S03]  /*99b0*/  LDS R87, [R108+UR14+0x40480] ;  /* 0x0404800e6c577984 */ /* 0x000e660008000800 */
[C---:B------:R-:W-:Y:S01]  /*99c0*/  HMMA.1688.F32.TF32 R96, R88.reuse, R22, R56 ;  /* 0x000000165860723c */ /* 0x040fe20000081038 */
[----:B------:R-:W-:Y:S04]  /*99d0*/  LDS R56, [R3+UR14+0x40880] ;  /* 0x0408800e03387984 */ /* 0x000fe80008000800 */
[----:B------:R-:W-:Y:S03]  /*99e0*/  LDS R58, [R3+UR14+0x40c80] ;  /* 0x040c800e033a7984 */ /* 0x000fe60008000800 */
[C---:B------:R-:W-:Y:S01]  /*99f0*/  HMMA.1688.F32.TF32 R92, R88.reuse, R10, R16 ;  /* 0x0000000a585c723c */ /* 0x040fe20000081010 */
[----:B------:R-:W-:Y:S04]  /*9a00*/  LDS R57, [R108+UR14+0x40880] ;  /* 0x0408800e6c397984 */ /* 0x000fe80008000800 */
[----:B------:R-:W-:Y:S03]  /*9a10*/  LDS R59, [R108+UR14+0x40c80] ;  /* 0x040c800e6c3b7984 */ /* 0x000fe60008000800 */
[----:B------:R-:W-:Y:S01]  /*9a20*/  HMMA.1688.F32.TF32 R88, R88, R6, R64 ;  /* 0x000000065858723c */ /* 0x000fe20000081040 */
[----:B------:R-:W-:Y:S04]  /*9a30*/  LDS R64, [R109+UR14+0x40800] ;  /* 0x0408000e6d407984 */ /* 0x000fe80008000800 */
[----:B------:R-:W-:Y:S04]  /*9a40*/  LDS R66, [R109+UR14+0x40c00] ;  /* 0x040c000e6d427984 */ /* 0x000fe80008000800 */
[----:B------:R-:W-:Y:S04]  /*9a50*/  LDS R65, [R110+UR14+0x40800] ;  /* 0x0408000e6e417984 */ /* 0x000fe80008000800 */
[----:B------:R-:W2:Y:S04]  /*9a60*/  LDS R67, [R110+UR14+0x40c00] ;  /* 0x040c000e6e437984 */ /* 0x000ea80008000800 */
[----:B------:R-:W-:Y:S01]  /*9a70*/  LDS R16, [R109+UR14+0x40880] ;  /* 0x0408800e6d107984 */ /* 0x000fe20008000800 */
[C---:B-1----:R-:W-:Y:S03]  /*9a80*/  HMMA.1688.F32.TF32 R48, R84.reuse, R28, R48 ;  /* 0x0000001c5430723c */ /* 0x042fe60000081030 */
[----:B------:R-:W-:Y:S04]  /*9a90*/  LDS R18, [R109+UR14+0x40c80] ;  /* 0x040c800e6d127984 */ /* 0x000fe80008000800 */
[----:B------:R-:W-:Y:S01]  /*9aa0*/  LDS R17, [R110+UR14+0x40880] ;  /* 0x0408800e6e117984 */ /* 0x000fe20008000800 */
[C---:B------:R-:W-:Y:S03]  /*9ab0*/  HMMA.1688.F32.TF32 R44, R84.reuse, R20, R44 ;  /* 0x00000014542c723c */ /* 0x040fe6000008102c */
[----:B------:R-:W-:Y:S05]  /*9ac0*/  LDS R19, [R110+UR14+0x40c80] ;  /* 0x040c800e6e137984 */ /* 0x000fea0008000800 */
[C---:B------:R-:W-:Y:S08]  /*9ad0*/  HMMA.1688.F32.TF32 R40, R84.reuse, R8, R40 ;  /* 0x000000085428723c */ /* 0x040ff00000081028 */
[----:B------:R-:W-:Y:S01]  /*9ae0*/  HMMA.1688.F32.TF32 R36, R84, R4, R36 ;  /* 0x000000045424723c */ /* 0x000fe20000081024 */
[----:B------:R-:W-:Y:S04]  /*9af0*/  LDS R84, [R109+UR14+0x40080] ;  /* 0x0400800e6d547984 */ /* 0x000fe80008000800 */
[----:B------:R-:W-:Y:S03]  /*9b00*/  LDS R86, [R109+UR14+0x40480] ;  /* 0x0404800e6d567984 */ /* 0x000fe60008000800 */
[C---:B--2---:R-:W-:Y:S01]  /*9b10*/  HMMA.1688.F32.TF32 R72, R64.reuse, R30, R68 ;  /* 0x0000001e4048723c */ /* 0x044fe20000081044 */
[----:B------:R-:W-:Y:S04]  /*9b20*/  LDS R85, [R110+UR14+0x40080] ;  /* 0x0400800e6e557984 */ /* 0x000fe80008000800 */
[----:B------:R-:W1:Y:S03]  /*9b30*/  LDS R87, [R110+UR14+0x40480] ;  /* 0x0404800e6e577984 */ /* 0x000e660008000800 */
[----:B------:R-:W-:Y:S01]  /*9b40*/  HMMA.1688.F32.TF32 R80, R64, R10, R80 ;  /* 0x0000000a4050723c */ /* 0x000fe20000081050 */
[----:B------:R-:W-:Y:S04]  /*9b50*/  LDS R68, [R3+UR14+0x41000] ;  /* 0x0410000e03447984 */ /* 0x000fe80008000800 */
[----:B------:R-:W-:Y:S03]  /*9b60*/  LDS R70, [R3+UR14+0x41400] ;  /* 0x0414000e03467984 */ /* 0x000fe60008000800 */
[C---:B------:R-:W-:Y:S01]  /*9b70*/  HMMA.1688.F32.TF32 R48, R56.reuse, R30, R48 ;  /* 0x0000001e3830723c */ /* 0x040fe20000081030 */
[----:B------:R-:W-:Y:S04]  /*9b80*/  LDS R69, [R108+UR14+0x41000] ;  /* 0x0410000e6c457984 */ /* 0x000fe80008000800 */
[----:B------:R-:W-:Y:S03]  /*9b90*/  LDS R71, [R108+UR14+0x41400] ;  /* 0x0414000e6c477984 */ /* 0x000fe60008000800 */
[C---:B------:R-:W-:Y:S08]  /*9ba0*/  HMMA.1688.F32.TF32 R44, R56.reuse, R22, R44 ;  /* 0x00000016382c723c */ /* 0x040ff0000008102c */
[----:B------:R-:W-:Y:S08]  /*9bb0*/  HMMA.1688.F32.TF32 R40, R56, R10, R40 ;  /* 0x0000000a3828723c */ /* 0x000ff00000081028 */
[----:B------:R-:W-:Y:S08]  /*9bc0*/  HMMA.1688.F32.TF32 R52, R64, R6, R52 ;  /* 0x000000064034723c */ /* 0x000ff00000081034 */
[C---:B-1----:R-:W-:Y:S08]  /*9bd0*/  HMMA.1688.F32.TF32 R32, R84.reuse, R28, R32 ;  /* 0x0000001c5420723c */ /* 0x042ff00000081020 */
[C---:B------:R-:W-:Y:S08]  /*9be0*/  HMMA.1688.F32.TF32 R24, R84.reuse, R20, R24 ;  /* 0x000000145418723c */ /* 0x040ff00000081018 */
[C---:B------:R-:W-:Y:S08]  /*9bf0*/  HMMA.1688.F32.TF32 R12, R84.reuse, R8, R12 ;  /* 0x00000008540c723c */ /* 0x040ff0000008100c */
[----:B------:R-:W-:Y:S08]  /*9c00*/  HMMA.1688.F32.TF32 R76, R84, R4, R76 ;  /* 0x00000004544c723c */ /* 0x000ff0000008104c */
[----:B------:R-:W-:Y:S08]  /*9c10*/  HMMA.1688.F32.TF32 R84, R64, R22, R60 ;  /* 0x000000164054723c */ /* 0x000ff0000008103c */
[----:B------:R-:W-:Y:S08]  /*9c20*/  HMMA.1688.F32.TF32 R36, R56, R6, R36 ;  /* 0x000000063824723c */ /* 0x000ff00000081024 */
[C---:B------:R-:W-:Y:S01]  /*9c30*/  HMMA.1688.F32.TF32 R28, R16.reuse, R30, R32 ;  /* 0x0000001e101c723c */ /* 0x040fe20000081020 */
[----:B------:R-:W1:Y:S07]  /*9c40*/  LDSM.16.M88.4 R32, [R107+UR15] ;  /* 0x0000000f6b20783b */ /* 0x000e6e0008000200 */
[C---:B------:R-:W-:Y:S01]  /*9c50*/  HMMA.1688.F32.TF32 R20, R16.reuse, R22, R24 ;  /* 0x000000161014723c */ /* 0x040fe20000081018 */
[----:B------:R-:W2:Y:S07]  /*9c60*/  LDSM.16.M88.4 R24, [R107+UR15+0x8000] ;  /* 0x0080000f6b18783b */ /* 0x000eae0008000200 */
[C---:B------:R-:W-:Y:S01]  /*9c70*/  HMMA.1688.F32.TF32 R8, R16.reuse, R10, R12 ;  /* 0x0000000a1008723c */ /* 0x040fe2000008100c */
[----:B------:R-:W3:Y:S07]  /*9c80*/  LDSM.16.M88.4 R12, [R107+UR15+0x10000] ;  /* 0x0100000f6b0c783b */ /* 0x000eee0008000200 */
[----:B------:R-:W-:Y:S01]  /*9c90*/  HMMA.1688.F32.TF32 R4, R16, R6, R76 ;  /* 0x000000061004723c */ /* 0x000fe2000008104c */
[----:B------:R-:W4:Y:S07]  /*9ca0*/  LDSM.16.M88.4 R16, [R107+UR15+0x18000] ;  /* 0x0180000f6b10783b */ /* 0x000f2e0008000200 */
[C---:B-1----:R-:W-:Y:S01]  /*9cb0*/  HMMA.1688.F32.TF32 R56, R68.reuse, R32, R100 ;  /* 0x000000204438723c */ /* 0x042fe20000081064 */
[----:B------:R-:W-:Y:S04]  /*9cc0*/  LDS R100, [R109+UR14+0x42800] ;  /* 0x0428000e6d647984 */ /* 0x000fe80008000800 */
[----:B------:R-:W-:Y:S03]  /*9cd0*/  LDS R102, [R109+UR14+0x42c00] ;  /* 0x042c000e6d667984 */ /* 0x000fe60008000800 */
[C---:B--2---:R-:W-:Y:S01]  /*9ce0*/  HMMA.1688.F32.TF32 R60, R68.reuse, R24, R96 ;  /* 0x00000018443c723c */ /* 0x044fe20000081060 */
[----:B------:R-:W-:Y:S04]  /*9cf0*/  LDS R101, [R110+UR14+0x42800] ;  /* 0x0428000e6e657984 */ /* 0x000fe80008000800 */
[----:B------:R-:W-:Y:S03]  /*9d00*/  LDS R103, [R110+UR14+0x42c00] ;  /* 0x042c000e6e677984 */ /* 0x000fe60008000800 */
[C---:B---3--:R-:W-:Y:S01]  /*9d10*/  HMMA.1688.F32.TF32 R64, R68.reuse, R12, R92 ;  /* 0x0000000c4440723c */ /* 0x048fe2000008105c */
[----:B------:R-:W-:Y:S04]  /*9d20*/  LDS R92, [R109+UR14+0x41800] ;  /* 0x0418000e6d5c7984 */ /* 0x000fe80008000800 */
[----:B------:R-:W-:Y:S03]  /*9d30*/  LDS R94, [R109+UR14+0x41c00] ;  /* 0x041c000e6d5e7984 */ /* 0x000fe60008000800 */
[----:B----4-:R-:W-:Y:S01]  /*9d40*/  HMMA.1688.F32.TF32 R68, R68, R16, R88 ;  /* 0x000000104444723c */ /* 0x010fe20000081058 */
[----:B------:R-:W-:Y:S04]  /*9d50*/  LDS R88, [R109+UR14+0x41000] ;  /* 0x0410000e6d587984 */ /* 0x000fe80008000800 */
[----:B------:R-:W-:Y:S04]  /*9d60*/  LDS R90, [R109+UR14+0x41400] ;  /* 0x0414000e6d5a7984 */ /* 0x000fe80008000800 */
[----:B------:R-:W-:Y:S04]  /*9d70*/  LDS R89, [R110+UR14+0x41000] ;  /* 0x0410000e6e597984 */ /* 0x000fe80008000800 */
[----:B------:R-:W1:Y:S04]  /*9d80*/  LDS R91, [R110+UR14+0x41400] ;  /* 0x0414000e6e5b7984 */ /* 0x000e680008000800 */
[----:B------:R-:W-:Y:S04]  /*9d90*/  LDS R93, [R110+UR14+0x41800] ;  /* 0x0418000e6e5d7984 */ /* 0x000fe80008000800 */
[----:B------:R-:W2:Y:S01]  /*9da0*/  LDS R95, [R110+UR14+0x41c00] ;  /* 0x041c000e6e5f7984 */ /* 0x000ea20008000800 */
[C---:B-1----:R-:W-:Y:S03]  /*9db0*/  HMMA.1688.F32.TF32 R76, R88.reuse, R24, R84 ;  /* 0x00000018584c723c */ /* 0x042fe60000081054 */
[----:B------:R-:W-:Y:S04]  /*9dc0*/  LDS R84, [R3+UR14+0x41080] ;  /* 0x0410800e03547984 */ /* 0x000fe80008000800 */
[----:B------:R-:W-:Y:S01]  /*9dd0*/  LDS R86, [R3+UR14+0x41480] ;  /* 0x0414800e03567984 */ /* 0x000fe20008000800 */
[C---:B------:R-:W-:Y:S03]  /*9de0*/  HMMA.1688.F32.TF32 R72, R88.reuse, R32, R72 ;  /* 0x000000205848723c */ /* 0x040fe60000081048 */
[----:B------:R-:W-:Y:S04]  /*9df0*/  LDS R85, [R108+UR14+0x41080] ;  /* 0x0410800e6c557984 */ /* 0x000fe80008000800 */
[----:B------:R-:W1:Y:S01]  /*9e00*/  LDS R87, [R108+UR14+0x41480] ;  /* 0x0414800e6c577984 */ /* 0x000e620008000800 */
[C---:B------:R-:W-:Y:S08]  /*9e10*/  HMMA.1688.F32.TF32 R80, R88.reuse, R12, R80 ;  /* 0x0000000c5850723c */ /* 0x040ff00000081050 */
[----:B------:R-:W-:Y:S01]  /*9e20*/  HMMA.1688.F32.TF32 R52, R88, R16, R52 ;  /* 0x000000105834723c */ /* 0x000fe20000081034 */
[----:B------:R-:W-:Y:S04]  /*9e30*/  LDS R88, [R109+UR14+0x41080] ;  /* 0x0410800e6d587984 */ /* 0x000fe80008000800 */
[----:B------:R-:W-:Y:S03]  /*9e40*/  LDS R90, [R109+UR14+0x41480] ;  /* 0x0414800e6d5a7984 */ /* 0x000fe60008000800 */
[C---:B--2---:R-:W-:Y:S01]  /*9e50*/  HMMA.1688.F32.TF32 R72, R92.reuse, R34, R72 ;  /* 0x000000225c48723c */ /* 0x044fe20000081048 */
[----:B------:R-:W-:Y:S04]  /*9e60*/  LDS R89, [R110+UR14+0x41080] ;  /* 0x0410800e6e597984 */ /* 0x000fe80008000800 */
[----:B------:R-:W2:Y:S03]  /*9e70*/  LDS R91, [R110+UR14+0x41480] ;  /* 0x0414800e6e5b7984 */ /* 0x000ea60008000800 */
[C---:B------:R-:W-:Y:S08]  /*9e80*/  HMMA.1688.F32.TF32 R76, R92.reuse, R26, R76 ;  /* 0x0000001a5c4c723c */ /* 0x040ff0000008104c */
[----:B------:R-:W-:Y:S08]  /*9e90*/  HMMA.1688.F32.TF32 R80, R92, R14, R80 ;  /* 0x0000000e5c50723c */ /* 0x000ff00000081050 */
        /* <DEDUP_REMOVED lines=9> */
[C---:B------:R-:W-:Y:S08]  /*9f30*/  HMMA.1688.F32.TF32 R20, R88.reuse, R24, R20 ;  /* 0x000000185814723c */ /* 0x040ff00000081014 */
[C---:B------:R-:W-:Y:S08]  /*9f40*/  HMMA.1688.F32.TF32 R8, R88.reuse, R12, R8 ;  /* 0x0000000c5808723c */ /* 0x040ff00000081008 */
[----:B------:R-:W-:Y:S08]  /*9f50*/  HMMA.1688.F32.TF32 R4, R88, R16, R4 ;  /* 0x000000105804723c */ /* 0x000ff00000081004 */
[----:B------:R-:W-:Y:S08]  /*9f60*/  HMMA.1688.F32.TF32 R52, R92, R18, R52 ;  /* 0x000000125c34723c */ /* 0x000ff00000081034 */
[C---:B-1----:R-:W-:Y:S01]  /*9f70*/  HMMA.1688.F32.TF32 R88, R84.reuse, R34, R56 ;  /* 0x000000225458723c */ /* 0x042fe20000081038 */
[----:B------:R-:W-:Y:S04]  /*9f80*/  LDS R56, [R109+UR14+0x41880] ;  /* 0x0418800e6d387984 */ /* 0x000fe80008000800 */
[----:B------:R-:W-:Y:S03]  /*9f90*/  LDS R58, [R109+UR14+0x41c80] ;  /* 0x041c800e6d3a7984 */ /* 0x000fe60008000800 */
[C---:B------:R-:W-:Y:S01]  /*9fa0*/  HMMA.1688.F32.TF32 R60, R84.reuse, R26, R60 ;  /* 0x0000001a543c723c */ /* 0x040fe2000008103c */
[----:B------:R-:W-:Y:S04]  /*9fb0*/  LDS R57, [R110+UR14+0x41880] ;  /* 0x0418800e6e397984 */ /* 0x000fe80008000800 */
[----:B------:R-:W-:Y:S03]  /*9fc0*/  LDS R59, [R110+UR14+0x41c80] ;  /* 0x041c800e6e3b7984 */ /* 0x000fe60008000800 */
[C---:B------:R-:W-:Y:S08]  /*9fd0*/  HMMA.1688.F32.TF32 R64, R84.reuse, R14, R64 ;  /* 0x0000000e5440723c */ /* 0x040ff00000081040 */
[----:B------:R-:W-:Y:S01]  /*9fe0*/  HMMA.1688.F32.TF32 R68, R84, R18, R68 ;  /* 0x000000125444723c */ /* 0x000fe20000081044 */
[----:B------:R-:W-:Y:S04]  /*9ff0*/  LDS R84, [R3+UR14+0x41880] ;  /* 0x0418800e03547984 */ /* 0x000fe80008000800 */
[----:B------:R-:W-:Y:S04]  /*a000*/  LDS R86, [R3+UR14+0x41c80] ;  /* 0x041c800e03567984 */ /* 0x000fe80008000800 */
[----:B------:R-:W-:Y:S04]  /*a010*/  LDS R85, [R108+UR14+0x41880] ;  /* 0x0418800e6c557984 */ /* 0x000fe80008000800 */
[----:B------:R-:W1:Y:S02]  /*a020*/  LDS R87, [R108+UR14+0x41c80] ;  /* 0x041c800e6c577984 */ /* 0x000e640008000800 */
[C---:B-1----:R-:W-:Y:S08]  /*a030*/  HMMA.1688.F32.TF32 R48, R84.reuse, R34, R48 ;  /* 0x000000225430723c */ /* 0x042ff00000081030 */
[C---:B------:R-:W-:Y:S08]  /*a040*/  HMMA.1688.F32.TF32 R44, R84.reuse, R26, R44 ;  /* 0x0000001a542c723c */ /* 0x040ff0000008102c */
[C---:B------:R-:W-:Y:S08]  /*a050*/  HMMA.1688.F32.TF32 R40, R84.reuse, R14, R40 ;  /* 0x0000000e5428723c */ /* 0x040ff00000081028 */
[----:B------:R-:W-:Y:S01]  /*a060*/  HMMA.1688.F32.TF32 R36, R84, R18, R36 ;  /* 0x000000125424723c */ /* 0x000fe20000081024 */
[----:B------:R-:W-:Y:S04]  /*a070*/  LDS R84, [R3+UR14+0x42000] ;  /* 0x0420000e03547984 */ /* 0x000fe80008000800 */
[----:B------:R-:W-:Y:S03]  /*a080*/  LDS R86, [R3+UR14+0x42400] ;  /* 0x0424000e03567984 */ /* 0x000fe60008000800 */
[C---:B------:R-:W-:Y:S01]  /*a090*/  HMMA.1688.F32.TF32 R32, R56.reuse, R34, R28 ;  /* 0x000000223820723c */ /* 0x040fe2000008101c */
[----:B------:R-:W-:Y:S04]  /*a0a0*/  LDS R85, [R108+UR14+0x42000] ;  /* 0x0420000e6c557984 */ /* 0x000fe80008000800 */
[----:B------:R-:W-:Y:S03]  /*a0b0*/  LDS R87, [R108+UR14+0x42400] ;  /* 0x0424000e6c577984 */ /* 0x000fe60008000800 */
[C---:B------:R-:W-:Y:S01]  /*a0c0*/  HMMA.1688.F32.TF32 R24, R56.reuse, R26, R20 ;  /* 0x0000001a3818723c */ /* 0x040fe20000081014 */
[----:B------:R-:W1:Y:S04]  /*a0d0*/  LDSM.16.M88.4 R28, [R106+UR15+0x80] ;  /* 0x0000800f6a1c783b */ /* 0x000e680008000200 */
[----:B------:R-:W2:Y:S03]  /*a0e0*/  LDSM.16.M88.4 R20, [R106+UR15+0x8080] ;  /* 0x0080800f6a14783b */ /* 0x000ea60008000200 */
        /* <DEDUP_REMOVED lines=9> */
[----:B------:R-:W1:Y:S03]  /*a180*/  LDS R91, [R110+UR14+0x42480] ;  /* 0x0424800e6e5b7984 */ /* 0x000e660008000800 */
[C---:B---3--:R-:W-:Y:S08]  /*a190*/  HMMA.1688.F32.TF32 R64, R84.reuse, R8, R64 ;  /* 0x000000085440723c */ /* 0x048ff00000081040 */
[----:B----4-:R-:W-:Y:S01]  /*a1a0*/  HMMA.1688.F32.TF32 R68, R84, R4, R68 ;  /* 0x000000045444723c */ /* 0x010fe20000081044 */
[----:B------:R-:W-:Y:S04]  /*a1b0*/  LDS R84, [R109+UR14+0x42000] ;  /* 0x0420000e6d547984 */ /* 0x000fe80008000800 */
[----:B------:R-:W-:Y:S04]  /*a1c0*/  LDS R86, [R109+UR14+0x42400] ;  /* 0x0424000e6d567984 */ /* 0x000fe80008000800 */
[----:B------:R-:W-:Y:S04]  /*a1d0*/  LDS R85, [R110+UR14+0x42000] ;  /* 0x0420000e6e557984 */ /* 0x000fe80008000800 */
[----:B------:R-:W2:Y:S01]  /*a1e0*/  LDS R87, [R110+UR14+0x42400] ;  /* 0x0424000e6e577984 */ /* 0x000ea20008000800 */
[C---:B-1----:R-:W-:Y:S08]  /*a1f0*/  HMMA.1688.F32.TF32 R32, R88.reuse, R28, R32 ;  /* 0x0000001c5820723c */ /* 0x042ff00000081020 */
[C---:B------:R-:W-:Y:S08]  /*a200*/  HMMA.1688.F32.TF32 R24, R88.reuse, R20, R24 ;  /* 0x000000145818723c */ /* 0x040ff00000081018 */
[----:B------:R-:W-:Y:S08]  /*a210*/  HMMA.1688.F32.TF32 R12, R88, R8, R12 ;  /* 0x00000008580c723c */ /* 0x000ff0000008100c */
[C---:B--2---:R-:W-:Y:S08]  /*a220*/  HMMA.1688.F32.TF32 R72, R84.reuse, R28, R72 ;  /* 0x0000001c5448723c */ /* 0x044ff00000081048 */
[C---:B------:R-:W-:Y:S08]  /*a230*/  HMMA.1688.F32.TF32 R76, R84.reuse, R20, R76 ;  /* 0x00000014544c723c */ /* 0x040ff0000008104c */
[C---:B------:R-:W-:Y:S08]  /*a240*/  HMMA.1688.F32.TF32 R80, R84.reuse, R8, R80 ;  /* 0x000000085450723c */ /* 0x040ff00000081050 */
[-C--:B------:R-:W-:Y:S01]  /*a250*/  HMMA.1688.F32.TF32 R52, R84, R4.reuse, R52 ;  /* 0x000000045434723c */ /* 0x080fe20000081034 */
[----:B------:R-:W-:Y:S04]  /*a260*/  LDS R84, [R3+UR14+0x42080] ;  /* 0x0420800e03547984 */ /* 0x000fe80008000800 */
[----:B------:R-:W-:Y:S03]  /*a270*/  LDS R86, [R3+UR14+0x42480] ;  /* 0x0424800e03567984 */ /* 0x000fe60008000800 */
[----:B------:R-:W-:Y:S01]  /*a280*/  HMMA.1688.F32.TF32 R16, R88, R4, R16 ;  /* 0x000000045810723c */ /* 0x000fe20000081010 */
[----:B------:R-:W-:Y:S04]  /*a290*/  LDS R85, [R108+UR14+0x42080] ;  /* 0x0420800e6c557984 */ /* 0x000fe80008000800 */
[----:B------:R-:W1:Y:S03]  /*a2a0*/  LDS R87, [R108+UR14+0x42480] ;  /* 0x0424800e6c577984 */ /* 0x000e660008000800 */
[C---:B------:R-:W-:Y:S08]  /*a2b0*/  HMMA.1688.F32.TF32 R80, R100.reuse, R10, R80 ;  /* 0x0000000a6450723c */ /* 0x040ff00000081050 */
[----:B------:R-:W-:Y:S08]  /*a2c0*/  HMMA.1688.F32.TF32 R52, R100, R6, R52 ;  /* 0x000000066434723c */ /* 0x000ff00000081034 */
[C---:B-1----:R-:W-:Y:S08]  /*a2d0*/  HMMA.1688.F32.TF32 R48, R84.reuse, R28, R48 ;  /* 0x0000001c5430723c */ /* 0x042ff00000081030 */
[C---:B------:R-:W-:Y:S08]  /*a2e0*/  HMMA.1688.F32.TF32 R44, R84.reuse, R20, R44 ;  /* 0x00000014542c723c */ /* 0x040ff0000008102c */
[C---:B------:R-:W-:Y:S08]  /*a2f0*/  HMMA.1688.F32.TF32 R40, R84.reuse, R8, R40 ;  /* 0x000000085428723c */ /* 0x040ff00000081028 */
[----:B------:R-:W-:Y:S01]  /*a300*/  HMMA.1688.F32.TF32 R36, R84, R4, R36 ;  /* 0x000000045424723c */ /* 0x000fe20000081024 */
[----:B------:R-:W-:Y:S04]  /*a310*/  LDS R84, [R3+UR14+0x42800] ;  /* 0x0428000e03547984 */ /* 0x000fe80008000800 */
[----:B------:R-:W-:Y:S04]  /*a320*/  LDS R86, [R3+UR14+0x42c00] ;  /* 0x042c000e03567984 */ /* 0x000fe80008000800 */
[----:B------:R-:W-:Y:S04]  /*a330*/  LDS R85, [R108+UR14+0x42800] ;  /* 0x0428000e6c557984 */ /* 0x000fe80008000800 */
[----:B------:R-:W1:Y:S02]  /*a340*/  LDS R87, [R108+UR14+0x42c00] ;  /* 0x042c000e6c577984 */ /* 0x000e640008000800 */
[C---:B-1----:R-:W-:Y:S02]  /*a350*/  HMMA.1688.F32.TF32 R96, R84.reuse, R30, R56 ;  /* 0x0000001e5460723c */ /* 0x042fe40000081038 */
[----:B------:R-:W-:Y:S04]  /*a360*/  LDS R56, [R109+UR14+0x42880] ;  /* 0x0428800e6d387984 */ /* 0x000fe80008000800 */
[----:B------:R-:W-:Y:S02]  /*a370*/  LDS R58, [R109+UR14+0x42c80] ;  /* 0x042c800e6d3a7984 */ /* 0x000fe40008000800 */
[C---:B------:R-:W-:Y:S02]  /*a380*/  HMMA.1688.F32.TF32 R88, R84.reuse, R10, R64 ;  /* 0x0000000a5458723c */ /* 0x040fe40000081040 */
[----:B------:R-:W-:Y:S04]  /*a390*/  LDS R64, [R3+UR14+0x42880] ;  /* 0x0428800e03407984 */ /* 0x000fe80008000800 */
[----:B------:R-:W-:Y:S02]  /*a3a0*/  LDS R66, [R3+UR14+0x42c80] ;  /* 0x042c800e03427984 */ /* 0x000fe40008000800 */
[-C--:B------:R-:W-:Y:S02]  /*a3b0*/  HMMA.1688.F32.TF32 R92, R84, R22.reuse, R60 ;  /* 0x00000016545c723c */ /* 0x080fe4000008103c */
[----:B------:R-:W-:Y:S04]  /*a3c0*/  LDS R65, [R108+UR14+0x42880] ;  /* 0x0428800e6c417984 */ /* 0x000fe80008000800 */
[----:B------:R-:W1:Y:S02]  /*a3d0*/  LDS R67, [R108+UR14+0x42c80] ;  /* 0x042c800e6c437984 */ /* 0x000e640008000800 */
[----:B------:R-:W-:Y:S02]  /*a3e0*/  HMMA.1688.F32.TF32 R60, R100, R22, R76 ;  /* 0x00000016643c723c */ /* 0x000fe4000008104c */
[----:B------:R-:W-:Y:S04]  /*a3f0*/  LDS R57, [R110+UR14+0x42880] ;  /* 0x0428800e6e397984 */ /* 0x000fe80008000800 */
[----:B------:R-:W2:Y:S02]  /*a400*/  LDS R59, [R110+UR14+0x42c80] ;  /* 0x042c800e6e3b7984 */ /* 0x000ea40008000800 */
[----:B------:R-:W-:Y:S08]  /*a410*/  HMMA.1688.F32.TF32 R84, R84, R6, R68 ;  /* 0x000000065454723c */ /* 0x000ff00000081044 */
[----:B------:R-:W-:Y:S01]  /*a420*/  HMMA.1688.F32.TF32 R68, R100, R30, R72 ;  /* 0x0000001e6444723c */ /* 0x000fe20000081048 */
[----:B------:R-:W-:Y:S04]  /*a430*/  LDSM.16.M88.4 R72, [R107+UR15+0x18080] ;  /* 0x0180800f6b48783b */ /* 0x000fe80008000200 */
[----:B------:R-:W-:Y:S04]  /*a440*/  LDS R100, [R109+UR14+0x43000] ;  /* 0x0430000e6d647984 */ /* 0x000fe80008000800 */
[----:B------:R-:W-:Y:S04]  /*a450*/  LDS R102, [R109+UR14+0x43400] ;  /* 0x0434000e6d667984 */ /* 0x000fe80008000800 */
[----:B------:R-:W-:Y:S04]  /*a460*/  LDS R101, [R110+UR14+0x43000] ;  /* 0x0430000e6e657984 */ /* 0x000fe80008000800 */
[----:B------:R-:W3:Y:S01]  /*a470*/  LDS R103, [R110+UR14+0x43400] ;  /* 0x0434000e6e677984 */ /* 0x000ee20008000800 */
[C---:B-1----:R-:W-:Y:S08]  /*a480*/  HMMA.1688.F32.TF32 R40, R64.reuse, R10, R40 ;  /* 0x0000000a4028723c */ /* 0x042ff00000081028 */
[----:B------:R-:W-:Y:S08]  /*a490*/  HMMA.1688.F32.TF32 R36, R64, R6, R36 ;  /* 0x000000064024723c */ /* 0x000ff00000081024 */
[C---:B--2---:R-:W-:Y:S08]  /*a4a0*/  HMMA.1688.F32.TF32 R32, R56.reuse, R30, R32 ;  /* 0x0000001e3820723c */ /* 0x044ff00000081020 */
[C---:B------:R-:W-:Y:S08]  /*a4b0*/  HMMA.1688.F32.TF32 R24, R56.reuse, R22, R24 ;  /* 0x000000163818723c */ /* 0x040ff00000081018 */
[C---:B------:R-:W-:Y:S01]  /*a4c0*/  HMMA.1688.F32.TF32 R12, R56.reuse, R10, R12 ;  /* 0x0000000a380c723c */ /* 0x040fe2000008100c */
[----:B------:R-:W1:Y:S07]  /*a4d0*/  LDSM.16.M88.4 R8, [R107+UR15+0x8080] ;  /* 0x0080800f6b08783b */ /* 0x000e6e0008000200 */
[----:B------:R-:W-:Y:S01]  /*a4e0*/  HMMA.1688.F32.TF32 R76, R56, R6, R16 ;  /* 0x00000006384c723c */ /* 0x000fe20000081010 */
[----:B------:R-:W-:Y:S04]  /*a4f0*/  LDS R56, [R3+UR14+0x43000] ;  /* 0x0430000e03387984 */ /* 0x000fe80008000800 */
[----:B------:R-:W-:Y:S03]  /*a500*/  LDS R58, [R3+UR14+0x43400] ;  /* 0x0434000e033a7984 */ /* 0x000fe60008000800 */
[C---:B------:R-:W-:Y:S01]  /*a510*/  HMMA.1688.F32.TF32 R48, R64.reuse, R30, R48 ;  /* 0x0000001e4030723c */ /* 0x040fe20000081030 */
[----:B------:R-:W-:Y:S04]  /*a520*/  LDS R57, [R108+UR14+0x43000] ;  /* 0x0430000e6c397984 */ /* 0x000fe80008000800 */
[----:B------:R-:W2:Y:S03]  /*a530*/  LDS R59, [R108+UR14+0x43400] ;  /* 0x0434000e6c3b7984 */ /* 0x000ea60008000800 */
[----:B------:R-:W-:Y:S01]  /*a540*/  HMMA.1688.F32.TF32 R44, R64, R22, R44 ;  /* 0x00000016402c723c */ /* 0x000fe2000008102c */
[----:B------:R-:W4:Y:S04]  /*a550*/  LDSM.16.M88.4 R4, [R107+UR15+0x80] ;  /* 0x0000800f6b04783b */ /* 0x000f280008000200 */
[----:B------:R-:W4:Y:S03]  /*a560*/  LDSM.16.M88.4 R16, [R107+UR15+0x10080] ;  /* 0x0100800f6b10783b */ /* 0x000f260008000200 */
[C---:B---3--:R-:W-:Y:S08]  /*a570*/  HMMA.1688.F32.TF32 R52, R100.reuse, R72, R52 ;  /* 0x000000486434723c */ /* 0x048ff00000081034 */
[-C--:B-1----:R-:W-:Y:S08]  /*a580*/  HMMA.1688.F32.TF32 R60, R100, R8.reuse, R60 ;  /* 0x00000008643c723c */ /* 0x082ff0000008103c */
[C---:B--2---:R-:W-:Y:S08]  /*a590*/  HMMA.1688.F32.TF32 R20, R56.reuse, R8, R92 ;  /* 0x000000083814723c */ /* 0x044ff0000008105c */
[C---:B----4-:R-:W-:Y:S01]  /*a5a0*/  HMMA.1688.F32.TF32 R64, R56.reuse, R4, R96 ;  /* 0x000000043840723c */ /* 0x050fe20000081060 */
[----:B------:R-:W-:Y:S04]  /*a5b0*/  LDS R96, [R3+UR14+0x43800] ;  /* 0x0438000e03607984 */ /* 0x000fe80008000800 */
[----:B------:R-:W-:Y:S03]  /*a5c0*/  LDS R98, [R3+UR14+0x43c00] ;  /* 0x043c000e03627984 */ /* 0x000fe60008000800 */
[C---:B------:R-:W-:Y:S01]  /*a5d0*/  HMMA.1688.F32.TF32 R28, R56.reuse, R16, R88 ;  /* 0x00000010381c723c */ /* 0x040fe20000081058 */
[----:B------:R-:W-:Y:S04]  /*a5e0*/  LDS R97, [R108+UR14+0x43800] ;  /* 0x0438000e6c617984 */ /* 0x000fe80008000800 */
[----:B------:R-:W1:Y:S03]  /*a5f0*/  LDS R99, [R108+UR14+0x43c00] ;  /* 0x043c000e6c637984 */ /* 0x000e660008000800 */
[----:B------:R-:W-:Y:S01]  /*a600*/  HMMA.1688.F32.TF32 R56, R56, R72, R84 ;  /* 0x000000483838723c */ /* 0x000fe20000081054 */
[----:B------:R-:W-:Y:S04]  /*a610*/  LDS R84, [R3+UR14+0x43080] ;  /* 0x0430800e03547984 */ /* 0x000fe80008000800 */
[----:B------:R-:W-:Y:S03]  /*a620*/  LDS R86, [R3+UR14+0x43480] ;  /* 0x0434800e03567984 */ /* 0x000fe60008000800 */
[C---:B------:R-:W-:Y:S01]  /*a630*/  HMMA.1688.F32.TF32 R68, R100.reuse, R4, R68 ;  /* 0x000000046444723c */ /* 0x040fe20000081044 */
[----:B------:R-:W-:Y:S04]  /*a640*/  LDS R85, [R108+UR14+0x43080] ;  /* 0x0430800e6c557984 */ /* 0x000fe80008000800 */
[----:B------:R-:W2:Y:S03]  /*a650*/  LDS R87, [R108+UR14+0x43480] ;  /* 0x0434800e6c577984 */ /* 0x000ea60008000800 */
[----:B------:R-:W-:Y:S08]  /*a660*/  HMMA.1688.F32.TF32 R80, R100, R16, R80 ;  /* 0x000000106450723c */ /* 0x000ff00000081050 */
[C---:B-1----:R-:W-:Y:S08]  /*a670*/  HMMA.1688.F32.TF32 R92, R96.reuse, R6, R64 ;  /* 0x00000006605c723c */ /* 0x042ff00000081040 */
[----:B------:R-:W-:Y:S01]  /*a680*/  HMMA.1688.F32.TF32 R64, R96, R74, R56 ;  /* 0x0000004a6040723c */ /* 0x000fe20000081038 */
[----:B------:R-:W-:Y:S04]  /*a690*/  LDS R56, [R109+UR14+0x43800] ;  /* 0x0438000e6d387984 */ /* 0x000fe80008000800 */
[----:B------:R-:W-:Y:S03]  /*a6a0*/  LDS R58, [R109+UR14+0x43c00] ;  /* 0x043c000e6d3a7984 */ /* 0x000fe60008000800 */
[C---:B--2---:R-:W-:Y:S01]  /*a6b0*/  HMMA.1688.F32.TF32 R48, R84.reuse, R4, R48 ;  /* 0x000000045430723c */ /* 0x044fe20000081030 */
[----:B------:R-:W-:Y:S04]  /*a6c0*/  LDS R57, [R110+UR14+0x43800] ;  /* 0x0438000e6e397984 */ /* 0x000fe80008000800 */
[----:B------:R-:W1:Y:S03]  /*a6d0*/  LDS R59, [R110+UR14+0x43c00] ;  /* 0x043c000e6e3b7984 */ /* 0x000e660008000800 */
[C---:B------:R-:W-:Y:S01]  /*a6e0*/  HMMA.1688.F32.TF32 R44, R84.reuse, R8, R44 ;  /* 0x00000008542c723c */ /* 0x040fe2000008102c */
[----:B------:R-:W-:Y:S04]  /*a6f0*/  STL [R1+0x330], R92 ;  /* 0x0003305c01007387 */ /* 0x000fe80000100800 */
[----:B------:R-:W-:Y:S03]  /*a700*/  STL [R1+0x32c], R93 ;  /* 0x00032c5d01007387 */ /* 0x000fe60000100800 */
[C---:B------:R-:W-:Y:S01]  /*a710*/  HMMA.1688.F32.TF32 R40, R84.reuse, R16, R40 ;  /* 0x000000105428723c */ /* 0x040fe20000081028 */
[----:B------:R-:W-:Y:S04]  /*a720*/  STL [R1+0x328], R94 ;  /* 0x0003285e01007387 */ /* 0x000fe80000100800 */
[----:B------:R-:W-:Y:S03]  /*a730*/  STL [R1+0x324], R95 ;  /* 0x0003245f01007387 */ /* 0x000fe60000100800 */
[----:B------:R-:W-:Y:S01]  /*a740*/  HMMA.1688.F32.TF32 R36, R84, R72, R36 ;  /* 0x000000485424723c */ /* 0x000fe20000081024 */
[----:B------:R-:W-:Y:S04]  /*a750*/  LDS R84, [R109+UR14+0x43080] ;  /* 0x0430800e6d547984 */ /* 0x000fe80008000800 */
[----:B------:R-:W-:Y:S03]  /*a760*/  LDS R86, [R109+UR14+0x43480] ;  /* 0x0434800e6d567984 */ /* 0x000fe60008000800 */
[----:B------:R-:W-:Y:S01]  /*a770*/  HMMA.1688.F32.TF32 R88, R96, R10, R20 ;  /* 0x0000000a6058723c */ /* 0x000fe20000081014 */
[----:B------:R-:W-:Y:S04]  /*a780*/  LDS R85, [R110+UR14+0x43080] ;  /* 0x0430800e6e557984 */ /* 0x000fe80008000800 */
[----:B------:R-:W2:Y:S04]  /*a790*/  LDS R87, [R110+UR14+0x43480] ;  /* 0x0434800e6e577984 */ /* 0x000ea80008000800 */
[----:B------:R-:W-:Y:S04]  /*a7a0*/  LDS R20, [R109+UR14+0x43880] ;  /* 0x0438800e6d147984 */ /* 0x000fe80008000800 */
[----:B------:R-:W-:Y:S04]  /*a7b0*/  LDS R22, [R109+UR14+0x43c80] ;  /* 0x043c800e6d167984 */ /* 0x000fe80008000800 */
[----:B------:R-:W-:Y:S04]  /*a7c0*/  LDS R21, [R110+UR14+0x43880] ;  /* 0x0438800e6e157984 */ /* 0x000fe80008000800 */
[----:B------:R-:W-:Y:S01]  /*a7d0*/  LDS R23, [R110+UR14+0x43c80] ;  /* 0x043c800e6e177984 */ /* 0x000fe20008000800 */
[C---:B-1----:R-:W-:Y:S03]  /*a7e0*/  HMMA.1688.F32.TF32 R68, R56.reuse, R6, R68 ;  /* 0x000000063844723c */ /* 0x042fe60000081044 */
[----:B------:R-:W-:Y:S04]  /*a7f0*/  STL [R1+0x340], R88 ;  /* 0x0003405801007387 */ /* 0x000fe80000100800 */
[----:B------:R-:W-:Y:S01]  /*a800*/  STL [R1+0x33c], R89 ;  /* 0x00033c5901007387 */ /* 0x000fe20000100800 */
[----:B------:R-:W-:Y:S03]  /*a810*/  HMMA.1688.F32.TF32 R60, R56, R10, R60 ;  /* 0x0000000a383c723c */ /* 0x000fe6000008103c */
[----:B------:R-:W-:Y:S04]  /*a820*/  STL [R1+0x338], R90 ;  /* 0x0003385a01007387 */ /* 0x000fe80000100800 */
[----:B------:R-:W-:Y:S01]  /*a830*/  STL [R1+0x334], R91 ;  /* 0x0003345b01007387 */ /* 0x000fe20000100800 */
[C---:B--2---:R-:W-:Y:S08]  /*a840*/  HMMA.1688.F32.TF32 R32, R84.reuse, R4, R32 ;  /* 0x000000045420723c */ /* 0x044ff00000081020 */
[C---:B------:R-:W-:Y:S08]  /*a850*/  HMMA.1688.F32.TF32 R24, R84.reuse, R8, R24 ;  /* 0x000000085418723c */ /* 0x040ff00000081018 */
[C---:B------:R-:W-:Y:S08]  /*a860*/  HMMA.1688.F32.TF32 R12, R84.reuse, R16, R12 ;  /* 0x00000010540c723c */ /* 0x040ff0000008100c */
[----:B------:R-:W-:Y:S08]  /*a870*/  HMMA.1688.F32.TF32 R76, R84, R72, R76 ;  /* 0x00000048544c723c */ /* 0x000ff0000008104c */
[-C--:B------:R-:W-:Y:S01]  /*a880*/  HMMA.1688.F32.TF32 R84, R96, R18.reuse, R28 ;  /* 0x000000126054723c */ /* 0x080fe2000008101c */
[----:B------:R-:W-:Y:S04]  /*a890*/  LDS R28, [R3+UR14+0x43880] ;  /* 0x0438800e031c7984 */ /* 0x000fe80008000800 */
[----:B------:R-:W-:Y:S04]  /*a8a0*/  LDS R30, [R3+UR14+0x43c80] ;  /* 0x043c800e031e7984 */ /* 0x000fe80008000800 */
[----:B------:R-:W-:Y:S04]  /*a8b0*/  LDS R29, [R108+UR14+0x43880] ;  /* 0x0438800e6c1d7984 */ /* 0x000fe80008000800 */
[----:B------:R-:W1:Y:S01]  /*a8c0*/  LDS R31, [R108+UR14+0x43c80] ;  /* 0x043c800e6c1f7984 */ /* 0x000e620008000800 */
[C---:B------:R-:W-:Y:S05]  /*a8d0*/  HMMA.1688.F32.TF32 R80, R56.reuse, R18, R80 ;  /* 0x000000123850723c */ /* 0x040fea0000081050 */
[----:B------:R-:W-:Y:S04]  /*a8e0*/  STL [R1+0x350], R84 ;  /* 0x0003505401007387 */ /* 0x000fe80000100800 */
[----:B------:R-:W-:Y:S04]  /*a8f0*/  STL [R1+0x34c], R85 ;  /* 0x00034c5501007387 */ /* 0x000fe80000100800 */
[----:B------:R-:W-:Y:S04]  /*a900*/  STL [R1+0x348], R86 ;  /* 0x0003485601007387 */ /* 0x000fe80000100800 */
[----:B------:R-:W-:Y:S04]  /*a910*/  STL [R1+0x344], R87 ;  /* 0x0003445701007387 */ /* 0x000fe80000100800 */
[----:B------:R-:W-:Y:S01]  /*a920*/  STL [R1+0x360], R64 ;  /* 0x0003604001007387 */ /* 0x000fe20000100800 */
[----:B------:R-:W-:Y:S03]  /*a930*/  HMMA.1688.F32.TF32 R52, R56, R74, R52 ;  /* 0x0000004a3834723c */ /* 0x000fe60000081034 */
[----:B------:R-:W-:Y:S04]  /*a940*/  STL [R1+0x35c], R65 ;  /* 0x00035c4101007387 */ /* 0x000fe80000100800 */
[----:B------:R2:W-:Y:S04]  /*a950*/  STL [R1+0x358], R66 ;  /* 0x0003584201007387 */ /* 0x0005e80000100800 */
[----:B------:R-:W-:Y:S04]  /*a960*/  STL [R1+0x354], R67 ;  /* 0x0003544301007387 */ /* 0x000fe80000100800 */
[----:B------:R3:W-:Y:S04]  /*a970*/  STL [R1+0x364], R3 ;  /* 0x0003640301007387 */ /* 0x0007e80000100800 */
[----:B------:R-:W4:Y:S01]  /*a980*/  LDL R5, [R1+0x204] ;  /* 0x0002040001057983 */ /* 0x000f220000100800 */
[C---:B-1----:R-:W-:Y:S03]  /*a990*/  HMMA.1688.F32.TF32 R48, R28.reuse, R6, R48 ;  /* 0x000000061c30723c */ /* 0x042fe60000081030 */
[----:B--2---:R-:W2:Y:S04]  /*a9a0*/  LDL R66, [R1+0x1e0] ;  /* 0x0001e00001427983 */ /* 0x004ea80000100800 */
[----:B------:R-:W2:Y:S01]  /*a9b0*/  LDL R65, [R1+0x200] ;  /* 0x0002000001417983 */ /* 0x000ea20000100800 */
[C---:B------:R-:W-:Y:S03]  /*a9c0*/  HMMA.1688.F32.TF32 R44, R28.reuse, R10, R44 ;  /* 0x0000000a1c2c723c */ /* 0x040fe6000008102c */
[----:B------:R-:W2:Y:S04]  /*a9d0*/  LDL R64, [R1+0x1dc] ;  /* 0x0001dc0001407983 */ /* 0x000ea80000100800 */
[----:B------:R-:W2:Y:S04]  /*a9e0*/  LDL R17, [R1+0x1fc] ;  /* 0x0001fc0001117983 */ /* 0x000ea80000100800 */
[----:B---3--:R-:W3:Y:S01]  /*a9f0*/  LDL R3, [R1+0x1d8] ;  /* 0x0001d80001037983 */ /* 0x008ee20000100800 */
[----:B------:R-:W-:Y:S01]  /*aa00*/  HMMA.1688.F32.TF32 R40, R28, R18, R40 ;  /* 0x000000121c28723c */ /* 0x000fe20000081028 */
[----:B------:R-:W-:-:S02]  /*aa10*/  UIADD3 UR11, UPT, UPT, UR11, 0x1, URZ ;  /* 0x000000010b0b7890 */ /* 0x000fc4000fffe0ff */
[----:B------:R-:W-:Y:S01]  /*aa20*/  STL [R1+0x374], R68 ;  /* 0x0003744401007387 */ /* 0x000fe20000100800 */
[----:B------:R-:W-:Y:S02]  /*aa30*/  UISETP.GE.AND UP1, UPT, UR4, UR13, UPT ;  /* 0x0000000d0400728c */ /* 0x000fe4000bf26270 */
[----:B------:R-:W-:Y:S01]  /*aa40*/  UISETP.GT.AND UP0, UPT, UR11, 0x1, UPT ;  /* 0x000000010b00788c */ /* 0x000fe2000bf04270 */
[----:B------:R-:W-:Y:S01]  /*aa50*/  STL [R1+0x370], R69 ;  /* 0x0003704501007387 */ /* 0x000fe20000100800 */
[----:B------:R-:W-:Y:S02]  /*aa60*/  HMMA.1688.F32.TF32 R36, R28, R74, R36 ;  /* 0x0000004a1c24723c */ /* 0x000fe40000081024 */
[----:B------:R-:W-:Y:S01]  /*aa70*/  USEL UR11, UR11, URZ, !UP0 ;  /* 0x000000ff0b0b7287 */ /* 0x000fe2000c000000 */
[----:B------:R-:W-:Y:S01]  /*aa80*/  STL [R1+0x36c], R70 ;  /* 0x00036c4601007387 */ /* 0x000fe20000100800 */
[----:B------:R-:W-:Y:S02]  /*aa90*/  PLOP3.LUT P1, PT, PT, PT, UP1, 0x40, 0x4 ;  /* 0x000000000004781c */ /* 0x000fe40003f2e818 */
[----:B------:R-:W-:Y:S01]  /*aaa0*/  ULEA UR14, UR11, UR8, 0xe ;  /* 0x000000080b0e7291 */ /* 0x000fe2000f8e70ff */
[----:B------:R-:W-:Y:S01]  /*aab0*/  STL [R1+0x368], R71 ;  /* 0x0003684701007387 */ /* 0x000fe20000100800 */
[C---:B------:R-:W-:Y:S03]  /*aac0*/  HMMA.1688.F32.TF32 R32, R20.reuse, R6, R32 ;  /* 0x000000061420723c */ /* 0x040fe60000081020 */
[----:B------:R-:W-:Y:S04]  /*aad0*/  STL [R1+0x384], R60 ;  /* 0x0003843c01007387 */ /* 0x000fe80000100800 */
[----:B------:R-:W-:Y:S01]  /*aae0*/  STL [R1+0x380], R61 ;  /* 0x0003803d01007387 */ /* 0x000fe20000100800 */
[C---:B------:R-:W-:Y:S03]  /*aaf0*/  HMMA.1688.F32.TF32 R24, R20.reuse, R10, R24 ;  /* 0x0000000a1418723c */ /* 0x040fe60000081018 */
[----:B------:R-:W-:Y:S04]  /*ab00*/  STL [R1+0x37c], R62 ;  /* 0x00037c3e01007387 */ /* 0x000fe80000100800 */
[----:B------:R-:W-:Y:S01]  /*ab10*/  STL [R1+0x378], R63 ;  /* 0x0003783f01007387 */ /* 0x000fe20000100800 */
[C---:B------:R-:W-:Y:S03]  /*ab20*/  HMMA.1688.F32.TF32 R12, R20.reuse, R18, R12 ;  /* 0x00000012140c723c */ /* 0x040fe6000008100c */
[----:B------:R-:W-:Y:S04]  /*ab30*/  STL [R1+0x394], R80 ;  /* 0x0003945001007387 */ /* 0x000fe80000100800 */
[----:B------:R-:W-:Y:S01]  /*ab40*/  STL [R1+0x390], R81 ;  /* 0x0003905101007387 */ /* 0x000fe20000100800 */
[----:B------:R-:W-:Y:S03]  /*ab50*/  HMMA.1688.F32.TF32 R76, R20, R74, R76 ;  /* 0x0000004a144c723c */ /* 0x000fe6000008104c */
[----:B------:R-:W-:Y:S04]  /*ab60*/  STL [R1+0x38c], R82 ;  /* 0x00038c5201007387 */ /* 0x000fe80000100800 */
[----:B------:R-:W-:Y:S04]  /*ab70*/  STL [R1+0x388], R83 ;  /* 0x0003885301007387 */ /* 0x000fe80000100800 */
[----:B------:R-:W-:Y:S04]  /*ab80*/  STL [R1+0x3a4], R52 ;  /* 0x0003a43401007387 */ /* 0x000fe80000100800 */
[----:B------:R-:W-:Y:S04]  /*ab90*/  STL [R1+0x3a0], R53 ;  /* 0x0003a03501007387 */ /* 0x000fe80000100800 */
[----:B------:R-:W-:Y:S01]  /*aba0*/  STL [R1+0x39c], R54 ;  /* 0x00039c3601007387 */ /* 0x000fe20000100800 */
[----:B------:R-:W1:Y:S03]  /*abb0*/  S2R R109, SR_TID.X ;  /* 0x00000000006d7919 */ /* 0x000e660000002100 */
[----:B------:R-:W-:Y:S04]  /*abc0*/  STL [R1+0x398], R55 ;  /* 0x0003983701007387 */ /* 0x000fe80000100800 */
[----:B------:R-:W-:Y:S04]  /*abd0*/  STL [R1+0x3b4], R48 ;  /* 0x0003b43001007387 */ /* 0x000fe80000100800 */
[----:B------:R-:W-:Y:S04]  /*abe0*/  STL [R1+0x3b0], R49 ;  /* 0x0003b03101007387 */ /* 0x000fe80000100800 */
[----:B------:R-:W-:Y:S04]  /*abf0*/  STL [R1+0x3ac], R50 ;  /* 0x0003ac3201007387 */ /* 0x000fe80000100800 */
[----:B------:R-:W-:Y:S04]  /*ac00*/  STL [R1+0x3a8], R51 ;  /* 0x0003a83301007387 */ /* 0x000fe80000100800 */
[----:B------:R-:W-:Y:S04]  /*ac10*/  STL [R1+0x3c4], R44 ;  /* 0x0003c42c01007387 */ /* 0x000fe80000100800 */
[----:B------:R-:W-:Y:S04]  /*ac20*/  STL [R1+0x3c0], R45 ;  /* 0x0003c02d01007387 */ /* 0x000fe80000100800 */
[----:B------:R-:W-:Y:S01]  /*ac30*/  STL [R1+0x3bc], R46 ;  /* 0x0003bc2e01007387 */ /* 0x000fe20000100800 */
[----:B-1----:R-:W-:Y:S01]  /*ac40*/  IMAD.SHL.U32 R8, R109, 0x4, RZ ;  /* 0x000000046d087824 */ /* 0x002fe200078e00ff */
[----:B------:R-:W-:-:S02]  /*ac50*/  SHF.R.U32.HI R9, RZ, 0x1, R109 ;  /* 0x00000001ff097819 */ /* 0x000fc4000001166d */
[----:B------:R-:W-:Y:S02]  /*ac60*/  STL [R1+0x3b8], R47 ;  /* 0x0003b82f01007387 */ /* 0x000fe40000100800 */
[----:B------:R-:W-:Y:S02]  /*ac70*/  LOP3.LUT R8, R8, 0x7fc, RZ, 0xc0, !PT ;  /* 0x000007fc08087812 */ /* 0x000fe400078ec0ff */
[----:B------:R-:W-:Y:S02]  /*ac80*/  STL [R1+0x3d4], R40 ;  /* 0x0003d42801007387 */ /* 0x000fe40000100800 */
[----:B------:R-:W-:Y:S02]  /*ac90*/  LOP3.LUT R8, R8, 0x60, R9, 0x78, !PT ;  /* 0x0000006008087812 */ /* 0x000fe400078e7809 */
[----:B------:R-:W-:Y:S03]  /*aca0*/  STL [R1+0x3d0], R41 ;  /* 0x0003d02901007387 */ /* 0x000fe60000100800 */
[----:B------:R-:W-:Y:S01]  /*acb0*/  VIADD R9, R8, UR14 ;  /* 0x0000000e08097c36 */ /* 0x000fe20008000000 */
[----:B------:R-:W-:Y:S04]  /*acc0*/  STL [R1+0x3cc], R42 ;  /* 0x0003cc2a01007387 */ /* 0x000fe80000100800 */
        /* <DEDUP_REMOVED lines=16> */
[----:B------:R1:W-:Y:S04]  /*add0*/  STL [R1+0x410], R15 ;  /* 0x0004100f01007387 */ /* 0x0003e80000100800 */
[----:B------:R-:W-:Y:S04]  /*ade0*/  STL [R1+0x42c], R76 ;  /* 0x00042c4c01007387 */ /* 0x000fe80000100800 */
[----:B------:R-:W-:Y:S04]  /*adf0*/  STL [R1+0x428], R77 ;  /* 0x0004284d01007387 */ /* 0x000fe80000100800 */
[----:B------:R-:W-:Y:S04]  /*ae00*/  STL [R1+0x424], R78 ;  /* 0x0004244e01007387 */ /* 0x000fe80000100800 */
[----:B------:R-:W-:Y:S04]  /*ae10*/  STL [R1+0x420], R79 ;  /* 0x0004204f01007387 */ /* 0x000fe80000100800 */
[----:B-1----:R-:W3:Y:S04]  /*ae20*/  LDL R15, [R1+0x1f8] ;  /* 0x0001f800010f7983 */ /* 0x002ee80000100800 */
[----:B------:R-:W3:Y:S04]  /*ae30*/  LDL R14, [R1+0x1d4] ;  /* 0x0001d400010e7983 */ /* 0x000ee80000100800 */
[----:B------:R-:W3:Y:S04]  /*ae40*/  LDL R12, [R1+0x1f4] ;  /* 0x0001f400010c7983 */ /* 0x000ee80000100800 */
[----:B------:R-:W3:Y:S04]  /*ae50*/  LDL R8, [R1+0x1d0] ;  /* 0x0001d00001087983 */ /* 0x000ee80000100800 */
[----:B------:R-:W3:Y:S04]  /*ae60*/  LDL R13, [R1+0x1f0] ;  /* 0x0001f000010d7983 */ /* 0x000ee80000100800 */
[----:B------:R-:W3:Y:S04]  /*ae70*/  LDL R11, [R1+0x1cc] ;  /* 0x0001cc00010b7983 */ /* 0x000ee80000100800 */
[----:B------:R-:W3:Y:S01]  /*ae80*/  LDL R10, [R1+0x1ec] ;  /* 0x0001ec00010a7983 */ /* 0x000ee20000100800 */
[----:B------:R-:W1:Y:S02]  /*ae90*/  S2R R110, SR_TID.X ;  /* 0x00000000006e7919 */ /* 0x000e640000002100 */
[----:B-1----:R-:W-:-:S04]  /*aea0*/  SHF.R.U32.HI R16, RZ, 0x6, R110 ;  /* 0x00000006ff107819 */ /* 0x002fc8000001166e */
[----:B------:R-:W-:Y:S01]  /*aeb0*/  SGXT.U32 R16, R16, 0x3 ;  /* 0x000000031010781a */ /* 0x000fe20000000000 */
[----:B------:R-:W-:Y:S03]  /*aec0*/  BAR.SYNC.DEFER_BLOCKING 0x0 ;  /* 0x0000000000007b1d */ /* 0x000fe60000010000 */
[C---:B------:R-:W-:Y:S02]  /*aed0*/  ISETP.GE.AND P0, PT, R16.reuse, UR10, PT ;  /* 0x0000000a10007c0c */ /* 0x040fe4000bf06270 */
[----:B------:R-:W-:Y:S02]  /*aee0*/  LOP3.LUT R6, R16, 0x8, RZ, 0xfc, !PT ;  /* 0x0000000810067812 */ /* 0x000fe400078efcff */
[----:B------:R-:W-:-:S04]  /*aef0*/  SEL R4, RZ, 0x4, P0 ;  /* 0x00000004ff047807 */ /* 0x000fc80000000000 */
[----:B------:R-:W-:-:S04]  /*af00*/  SEL R4, R4, RZ, P1 ;  /* 0x000000ff04047207 */ /* 0x000fc80000800000 */
[----:B------:R-:W-:Y:S02]  /*af10*/  ISETP.NE.U32.AND P1, PT, R4, RZ, PT ;  /* 0x000000ff0400720c */ /* 0x000fe40003f25070 */
[----:B----4-:R-:W-:-:S05]  /*af20*/  IADD3 R4, P0, PT, R5, R105, RZ ;  /* 0x0000006905047210 */ /* 0x010fca0007f1e0ff */
[----:B--2---:R-:W-:Y:S01]  /*af30*/  IMAD.X R5, R104, 0x1, R66, P0 ;  /* 0x0000000168057824 */ /* 0x004fe200000e0642 */
[----:B------:R-:W-:-:S05]  /*af40*/  ISETP.GE.AND P0, PT, R6, UR10, PT ;  /* 0x0000000a06007c0c */ /* 0x000fca000bf06270 */
[----:B------:R-:W-:Y:S01]  /*af50*/  @!PT LDS RZ, [RZ] ;  /* 0x00000000fffff984 */ /* 0x000fe20000000800 */
[----:B------:R-:W-:Y:S01]  /*af60*/  @!PT LDS RZ, [RZ] ;  /* 0x00000000fffff984 */ /* 0x000fe20000000800 */
[----:B------:R-:W-:Y:S01]  /*af70*/  @!PT LDS RZ, [RZ] ;  /* 0x00000000fffff984 */ /* 0x000fe20000000800 */
[----:B------:R1:W-:Y:S01]  /*af80*/  LDGSTS.E [R9+0x40000], desc[UR16][R4.64], P1 ;  /* 0x4000000004097fae */ /* 0x0003e200089a1010 */
[----:B------:R-:W-:Y:S02]  /*af90*/  PLOP3.LUT P1, PT, PT, PT, UP1, 0x40, 0x4 ;  /* 0x000000000004781c */ /* 0x000fe40003f2e818 */
[----:B-1----:R-:W-:Y:S02]  /*afa0*/  LOP3.LUT R4, R16, 0x10, RZ, 0xfc, !PT ;  /* 0x0000001010047812 */ /* 0x002fe400078efcff */
[----:B------:R-:W-:Y:S02]  /*afb0*/  SEL R5, RZ, 0x4, P0 ;  /* 0x00000004ff057807 */ /* 0x000fe40000000000 */
[----:B------:R-:W-:Y:S02]  /*afc0*/  ISETP.GE.AND P0, PT, R4, UR10, PT ;  /* 0x0000000a04007c0c */ /* 0x000fe4000bf06270 */
[----:B------:R-:W-:Y:S02]  /*afd0*/  SEL R5, R5, RZ, P1 ;  /* 0x000000ff05057207 */ /* 0x000fe40000800000 */
[----:B------:R-:W-:-:S02]  /*afe0*/  PLOP3.LUT P1, PT, PT, PT, UP1, 0x40, 0x4 ;  /* 0x000000000004781c */ /* 0x000fc40003f2e818 */
[----:B------:R-:W-:Y:S02]  /*aff0*/  SEL R4, RZ, 0x4, P0 ;  /* 0x00000004ff047807 */ /* 0x000fe40000000000 */
[----:B------:R-:W-:Y:S02]  /*b000*/  ISETP.NE.U32.AND P0, PT, R5, RZ, PT ;  /* 0x000000ff0500720c */ /* 0x000fe40003f05070 */
[----:B------:R-:W-:Y:S02]  /*b010*/  SEL R5, R4, RZ, P1 ;  /* 0x000000ff04057207 */ /* 0x000fe40000800000 */
[----:B------:R-:W-:Y:S02]  /*b020*/  IADD3 R4, P2, PT, R65, R105, RZ ;  /* 0x0000006941047210 */ /* 0x000fe40007f5e0ff */
[----:B------:R-:W-:-:S03]  /*b030*/  ISETP.NE.U32.AND P1, PT, R5, RZ, PT ;  /* 0x000000ff0500720c */ /* 0x000fc60003f25070 */
[----:B------:R-:W-:Y:S01]  /*b040*/  IMAD.X R5, R104, 0x1, R64, P2 ;  /* 0x0000000168057824 */ /* 0x000fe200010e0640 */
[----:B------:R-:W-:-:S04]  /*b050*/  IADD3 R6, P2, PT, R17, R105, RZ ;  /* 0x0000006911067210 */ /* 0x000fc80007f5e0ff */
[----:B------:R1:W-:Y:S01]  /*b060*/  LDGSTS.E [R9+0x40800], desc[UR16][R4.64], P0 ;  /* 0x4080000004097fae */ /* 0x0003e200081a1010 */
[----:B---3--:R-:W-:-:S03]  /*b070*/  IMAD.X R7, R104, 0x1, R3, P2 ;  /* 0x0000000168077824 */ /* 0x008fc600010e0603 */
[----:B------:R-:W2:Y:S04]  /*b080*/  LDL R3, [R1+0x1c8] ;  /* 0x0001c80001037983 */ /* 0x000ea80000100800 */
[----:B------:R3:W-:Y:S01]  /*b090*/  LDGSTS.E [R9+0x41000], desc[UR16][R6.64], P1 ;  /* 0x4100000006097fae */ /* 0x0007e200089a1010 */
[----:B-1----:R-:W-:-:S04]  /*b0a0*/  LOP3.LUT R4, R16, 0x18, RZ, 0xfc, !PT ;  /* 0x0000001810047812 */ /* 0x002fc800078efcff */
[----:B------:R-:W-:Y:S02]  /*b0b0*/  ISETP.GE.AND P0, PT, R4, UR10, PT ;  /* 0x0000000a04007c0c */ /* 0x000fe4000bf06270 */
[----:B------:R-:W-:Y:S02]  /*b0c0*/  LOP3.LUT R4, R16, 0x20, RZ, 0xfc, !PT ;  /* 0x0000002010047812 */ /* 0x000fe400078efcff */
[----:B------:R-:W-:Y:S02]  /*b0d0*/  PLOP3.LUT P1, PT, PT, PT, UP1, 0x40, 0x4 ;  /* 0x000000000004781c */ /* 0x000fe40003f2e818 */
[----:B------:R-:W-:Y:S02]  /*b0e0*/  SEL R5, RZ, 0x4, P0 ;  /* 0x00000004ff057807 */ /* 0x000fe40000000000 */
[----:B------:R-:W-:Y:S02]  /*b0f0*/  ISETP.GE.AND P0, PT, R4, UR10, PT ;  /* 0x0000000a04007c0c */ /* 0x000fe4000bf06270 */
[----:B------:R-:W-:-:S02]  /*b100*/  SEL R5, R5, RZ, P1 ;  /* 0x000000ff05057207 */ /* 0x000fc40000800000 */
[----:B------:R-:W-:Y:S02]  /*b110*/  PLOP3.LUT P1, PT, PT, PT, UP1, 0x40, 0x4 ;  /* 0x000000000004781c */ /* 0x000fe40003f2e818 */
[----:B------:R-:W-:Y:S02]  /*b120*/  SEL R4, RZ, 0x4, P0 ;  /* 0x00000004ff047807 */ /* 0x000fe40000000000 */
[----:B------:R-:W-:Y:S02]  /*b130*/  ISETP.NE.U32.AND P0, PT, R5, RZ, PT ;  /* 0x000000ff0500720c */ /* 0x000fe40003f05070 */
[----:B------:R-:W-:-:S04]  /*b140*/  SEL R5, R4, RZ, P1 ;  /* 0x000000ff04057207 */ /* 0x000fc80000800000 */
[----:B------:R-:W-:Y:S02]  /*b150*/  ISETP.NE.U32.AND P1, PT, R5, RZ, PT ;  /* 0x000000ff0500720c */ /* 0x000fe40003f25070 */
[----:B------:R-:W-:-:S04]  /*b160*/  SHF.R.U32.HI R110, RZ, 0x6, R110 ;  /* 0x00000006ff6e7819 */ /* 0x000fc8000001166e */
[----:B------:R-:W-:Y:S02]  /*b170*/  SGXT.U32 R110, R110, 0x3 ;  /* 0x000000036e6e781a */ /* 0x000fe40000000000 */
[----:B------:R-:W-:-:S05]  /*b180*/  IADD3 R4, P2, PT, R15, R105, RZ ;  /* 0x000000690f047210 */ /* 0x000fca0007f5e0ff */
[----:B------:R-:W-:Y:S01]  /*b190*/  IMAD.X R5, R104, 0x1, R14, P2 ;  /* 0x0000000168057824 */ /* 0x000fe200010e060e */
[----:B---3--:R-:W-:-:S04]  /*b1a0*/  IADD3 R6, P2, PT, R12, R105, RZ ;  /* 0x000000690c067210 */ /* 0x008fc80007f5e0ff */
[----:B------:R1:W-:Y:S01]  /*b1b0*/  LDGSTS.E [R9+0x41800], desc[UR16][R4.64], P0 ;  /* 0x4180000004097fae */ /* 0x0003e200081a1010 */
[----:B------:R-:W-:Y:S01]  /*b1c0*/  IMAD.X R7, R104, 0x1, R8, P2 ;  /* 0x0000000168077824 */ /* 0x000fe200010e0608 */
[----:B------:R-:W-:Y:S02]  /*b1d0*/  LOP3.LUT R8, R110, 0x30, RZ, 0xfc, !PT ;  /* 0x000000306e087812 */ /* 0x000fe400078efcff */
[----:B------:R-:W3:Y:S04]  /*b1e0*/  LDL R12, [R1+0x1e8] ;  /* 0x0001e800010c7983 */ /* 0x000ee80000100800 */
[----:B------:R4:W-:Y:S01]  /*b1f0*/  LDGSTS.E [R9+0x42000], desc[UR16][R6.64], P1 ;  /* 0x4200000006097fae */ /* 0x0009e200089a1010 */
[----:B-1----:R-:W-:-:S04]  /*b200*/  LOP3.LUT R4, R16, 0x28, RZ, 0xfc, !PT ;  /* 0x0000002810047812 */ /* 0x002fc800078efcff */
[----:B------:R-:W-:Y:S02]  /*b210*/  ISETP.GE.AND P0, PT, R4, UR10, PT ;  /* 0x0000000a04007c0c */ /* 0x000fe4000bf06270 */
[----:B------:R-:W-:Y:S02]  /*b220*/  PLOP3.LUT P1, PT, PT, PT, UP1, 0x40, 0x4 ;  /* 0x000000000004781c */ /* 0x000fe40003f2e818 */
[----:B------:R-:W-:Y:S02]  /*b230*/  SEL R4, RZ, 0x4, P0 ;  /* 0x00000004ff047807 */ /* 0x000fe40000000000 */
[----:B------:R-:W-:Y:S02]  /*b240*/  ISETP.GE.AND P0, PT, R8, UR10, PT ;  /* 0x0000000a08007c0c */ /* 0x000fe4000bf06270 */
[----:B------:R-:W-:Y:S01]  /*b250*/  SEL R4, R4, RZ, P1 ;  /* 0x000000ff04047207 */ /* 0x000fe20000800000 */
[----:B------:R-:W3:Y:S01]  /*b260*/  LDL R8, [R1+0x1c4] ;  /* 0x0001c40001087983 */ /* 0x000ee20000100800 */
[----:B------:R-:W-:-:S02]  /*b270*/  PLOP3.LUT P1, PT, PT, PT, UP1, 0x40, 0x4 ;  /* 0x000000000004781c */ /* 0x000fc40003f2e818 */
[----:B------:R-:W-:Y:S02]  /*b280*/  SEL R5, RZ, 0x4, P0 ;  /* 0x00000004ff057807 */ /* 0x000fe40000000000 */
[----:B------:R-:W-:Y:S02]  /*b290*/  ISETP.NE.U32.AND P0, PT, R4, RZ, PT ;  /* 0x000000ff0400720c */ /* 0x000fe40003f05070 */
[----:B------:R-:W-:Y:S02]  /*b2a0*/  SEL R5, R5, RZ, P1 ;  /* 0x000000ff05057207 */ /* 0x000fe40000800000 */
[----:B------:R-:W-:Y:S02]  /*b2b0*/  IADD3 R4, P2, PT, R13, R105, RZ ;  /* 0x000000690d047210 */ /* 0x000fe40007f5e0ff */
[----:B------:R-:W-:-:S03]  /*b2c0*/  ISETP.NE.U32.AND P1, PT, R5, RZ, PT ;  /* 0x000000ff0500720c */ /* 0x000fc60003f25070 */
[----:B------:R-:W-:Y:S01]  /*b2d0*/  IMAD.X R5, R104, 0x1, R11, P2 ;  /* 0x0000000168057824 */ /* 0x000fe200010e060b */
[----:B----4-:R-:W-:Y:S02]  /*b2e0*/  IADD3 R6, P2, PT, R10, R105, RZ ;  /* 0x000000690a067210 */ /* 0x010fe40007f5e0ff */
[----:B------:R-:W-:Y:S02]  /*b2f0*/  LOP3.LUT R10, R16, 0x38, RZ, 0xfc, !PT ;  /* 0x00000038100a7812 */ /* 0x000fe400078efcff */
[----:B------:R1:W-:Y:S02]  /*b300*/  LDGSTS.E [R9+0x42800], desc[UR16][R4.64], P0 ;  /* 0x4280000004097fae */ /* 0x0003e400081a1010 */
[----:B------:R-:W-:Y:S02]  /*b310*/  ISETP.GE.AND P0, PT, R10, UR10, PT ;  /* 0x0000000a0a007c0c */ /* 0x000fe4000bf06270 */
[----:B------:R-:W4:Y:S04]  /*b320*/  LDL.LU R10, [R1+0x1bc] ;  /* 0x0001bc00010a7983 */ /* 0x000f280000300800 */
[----:B------:R-:W4:Y:S04]  /*b330*/  LDL.LU R22, [R1+0x1b8] ;  /* 0x0001b80001167983 */ /* 0x000f280000300800 */
[----:B------:R-:W4:Y:S01]  /*b340*/  LDL.LU R20, [R1+0x1c0] ;  /* 0x0001c00001147983 */ /* 0x000f220000300800 */
[----:B-1----:R-:W-:-:S03]  /*b350*/  SEL R4, RZ, 0x4, P0 ;  /* 0x00000004ff047807 */ /* 0x002fc60000000000 */
[----:B------:R-:W4:Y:S04]  /*b360*/  LDL.LU R16, [R1+0x1ac] ;  /* 0x0001ac0001107983 */ /* 0x000f280000300800 */
[----:B------:R-:W4:Y:S04]  /*b370*/  LDL.LU R11, [R1+0x1b4] ;  /* 0x0001b400010b7983 */ /* 0x000f280000300800 */
[----:B------:R-:W4:Y:S04]  /*b380*/  LDL.LU R28, [R1+0x1b0] ;  /* 0x0001b000011c7983 */ /* 0x000f280000300800 */
[----:B------:R-:W4:Y:S01]  /*b390*/  LDL.LU R17, [R1+0x1a4] ;  /* 0x0001a40001117983 */ /* 0x000f220000300800 */
[----:B--2---:R-:W-:-:S02]  /*b3a0*/  IMAD.X R7, R104, 0x1, R3, P2 ;  /* 0x0000000168077824 */ /* 0x004fc400010e0603 */
[----:B------:R-:W1:Y:S03]  /*b3b0*/  S2R R3, SR_TID.X ;  /* 0x0000000000037919 */ /* 0x000e660000002100 */
[----:B------:R-:W-:Y:S01]  /*b3c0*/  LDGSTS.E [R9+0x43000], desc[UR16][R6.64], P1 ;  /* 0x4300000006097fae */ /* 0x000fe200089a1010 */
[----:B------:R-:W-:-:S04]  /*b3d0*/  PLOP3.LUT P1, PT, PT, PT, UP1, 0x40, 0x4 ;  /* 0x000000000004781c */ /* 0x000fc80003f2e818 */
[----:B------:R-:W-:Y:S02]  /*b3e0*/  SEL R4, R4, RZ, P1 ;  /* 0x000000ff04047207 */ /* 0x000fe40000800000 */
[----:B------:R-:W-:Y:S01]  /*b3f0*/  PLOP3.LUT P1, PT, PT, PT, UP1, 0x40, 0x4 ;  /* 0x000000000004781c */ /* 0x000fe20003f2e818 */
[----:B------:R-:W-:Y:S04]  /*b400*/  STL [R1+0x430], R104 ;  /* 0x0004306801007387 */ /* 0x000fe80000100800 */
[----:B------:R-:W2:Y:S04]  /*b410*/  LDL.LU R30, [R1+0x1a8] ;  /* 0x0001a800011e7983 */ /* 0x000ea80000300800 */
[----:B------:R-:W2:Y:S01]  /*b420*/  LDL.LU R18, [R1+0x19c] ;  /* 0x00019c0001127983 */ /* 0x000ea20000300800 */
[----:B-1----:R-:W-:-:S04]  /*b430*/  LOP3.LUT R5, R3, 0x3f, RZ, 0xc0, !PT ;  /* 0x0000003f03057812 */ /* 0x002fc800078ec0ff */
[----:B------:R-:W-:-:S04]  /*b440*/  ISETP.GE.AND P0, PT, R5, UR10, PT ;  /* 0x0000000a05007c0c */ /* 0x000fc8000bf06270 */
[----:B------:R-:W-:Y:S02]  /*b450*/  SEL R5, RZ, 0x4, P0 ;  /* 0x00000004ff057807 */ /* 0x000fe40000000000 */
[----:B------:R-:W-:Y:S02]  /*b460*/  ISETP.NE.U32.AND P0, PT, R4, RZ, PT ;  /* 0x000000ff0400720c */ /* 0x000fe40003f05070 */
[----:B------:R-:W-:-:S04]  /*b470*/  SEL R5, R5, RZ, P1 ;  /* 0x000000ff05057207 */ /* 0x000fc80000800000 */
[----:B------:R-:W-:Y:S01]  /*b480*/  ISETP.NE.U32.AND P1, PT, R5, RZ, PT ;  /* 0x000000ff0500720c */ /* 0x000fe20003f25070 */
[----:B------:R-:W-:Y:S01]  /*b490*/  ULEA UR14, UR11, UR8, 0x11 ;  /* 0x000000080b0e7291 */ /* 0x000fe2000f8e88ff */
[----:B---3--:R-:W-:Y:S01]  /*b4a0*/  IADD3 R4, P2, PT, R12, R105, RZ ;  /* 0x000000690c047210 */ /* 0x008fe20007f5e0ff */
[C---:B------:R-:W-:Y:S01]  /*b4b0*/  IMAD.SHL.U32 R12, R3.reuse, 0x4, RZ ;  /* 0x00000004030c7824 */ /* 0x040fe200078e00ff */
[----:B------:R-:W-:-:S04]  /*b4c0*/  LOP3.LUT R3, R3, 0x1c0, RZ, 0xc0, !PT ;  /* 0x000001c003037812 */ /* 0x000fc800078ec0ff */
[----:B------:R-:W-:Y:S01]  /*b4d0*/  SHF.R.U32.HI R3, RZ, 0x2, R3 ;  /* 0x00000002ff037819 */ /* 0x000fe20000011603 */
[----:B------:R-:W-:-:S05]  /*b4e0*/  IMAD.X R5, R104, 0x1, R8, P2 ;  /* 0x0000000168057824 */ /* 0x000fca00010e0608 */
[----:B------:R1:W-:Y:S01]  /*b4f0*/  LDGSTS.E [R9+0x43800], desc[UR16][R4.64], P0 ;  /* 0x4380000004097fae */ /* 0x0003e200081a1010 */
[----:B------:R-:W-:-:S03]  /*b500*/  LOP3.LUT R3, R3, 0x7fc, R12, 0x78, !PT ;  /* 0x000007fc03037812 */ /* 0x000fc600078e780c */
[----:B------:R-:W0:Y:S01]  /*b510*/  LDGDEPBAR ;  /* 0x00000000000079af */ /* 0x000e220000000000 */
[----:B----4-:R-:W-:-:S03]  /*b520*/  IADD3 R8, P2, PT, R0, R20, RZ ;  /* 0x0000001400087210 */ /* 0x010fc60007f5e0ff */
[----:B------:R-:W-:Y:S04]  /*b530*/  STL [R1+0x434], R20 ;  /* 0x0004341401007387 */ /* 0x000fe80000100800 */
[----:B------:R3:W-:Y:S01]  /*b540*/  STL [R1+0x438], R10 ;  /* 0x0004380a01007387 */ /* 0x0007e20000100800 */
[----:B-1----:R-:W-:-:S03]  /*b550*/  IMAD.X R9, R10, 0x1, R2, P2 ;  /* 0x000000010a097824 */ /* 0x002fc600010e0602 */
[----:B------:R-:W4:Y:S04]  /*b560*/  LDL R5, [R1+0x38] ;  /* 0x0000380001057983 */ /* 0x000f280000100800 */
[----:B---3--:R-:W3:Y:S04]  /*b570*/  LDL.LU R10, [R1+0x40] ;  /* 0x00004000010a7983 */ /* 0x008ee80000300800 */
[----:B------:R-:W2:Y:S04]  /*b580*/  LDL.LU R20, [R1+0x14] ;  /* 0x0000140001147983 */ /* 0x000ea80000300800 */
        /* <DEDUP_REMOVED lines=44> */
[----:B------:R-:W3:Y:S01]  /*b850*/  LDL.LU R63, [R1+0xf8] ;  /* 0x0000f800013f7983 */ /* 0x000ee20000300800 */
[----:B------:R-:W-:-:S03]  /*b860*/  VIADD R4, R3, UR14 ;  /* 0x0000000e03047c36 */ /* 0x000fc60008000000 */
        /* <DEDUP_REMOVED lines=42> */
[----:B------:R-:W4:Y:S04]  /*bb10*/  LDL.LU R31, [R1+0x174] ;  /* 0x00017400011f7983 */ /* 0x000f280000300800 */
[----:B------:R-:W4:Y:S04]  /*bb20*/  LDL.LU R29, [R1+0x17c] ;  /* 0x00017c00011d7983 */ /* 0x000f280000300800 */
[----:B------:R-:W4:Y:S04]  /*bb30*/  LDL.LU R23, [R1+0x184] ;  /* 0x0001840001177983 */ /* 0x000f280000300800 */
[----:B------:R-:W4:Y:S04]  /*bb40*/  LDL.LU R21, [R1+0x18c] ;  /* 0x00018c0001157983 */ /* 0x000f280000300800 */
[----:B------:R-:W4:Y:S01]  /*bb50*/  LDL.LU R19, [R1+0x194] ;  /* 0x0001940001137983 */ /* 0x000f220000300800 */
[----:B------:R-:W-:-:S03]  /*bb60*/  IADD3 R6, P0, PT, R0, R22, RZ ;  /* 0x0000001600067210 */ /* 0x000fc60007f1e0ff */
[----:B------:R1:W-:Y:S02]  /*bb70*/  STL [R1+0x43c], R22 ;  /* 0x00043c1601007387 */ /* 0x0003e40000100800 */
[----:B------:R-:W-:Y:S02]  /*bb80*/  IMAD.X R7, R11, 0x1, R2, P0 ;  /* 0x000000010b077824 */ /* 0x000fe400000e0602 */
[----:B------:R1:W-:Y:S04]  /*bb90*/  LDGSTS.E [R4], desc[UR16][R8.64], P1 ;  /* 0x0000000008047fae */ /* 0x0003e800089a1010 */
[----:B------:R2:W-:Y:S04]  /*bba0*/  LDGSTS.E [R4+0x800], desc[UR16][R6.64], P1 ;  /* 0x0080000006047fae */ /* 0x0005e800089a1010 */
[----:B-1----:R-:W4:Y:S04]  /*bbb0*/  LDL.LU R22, [R1+0xc] ;  /* 0x00000c0001167983 */ /* 0x002f280000300800 */
[----:B------:R-:W-:Y:S01]  /*bbc0*/  STL [R1+0x440], R11 ;  /* 0x0004400b01007387 */ /* 0x000fe20000100800 */
[----:B------:R-:W-:-:S03]  /*bbd0*/  IADD3 R8, P0, PT, R0, R28, RZ ;  /* 0x0000001c00087210 */ /* 0x000fc60007f1e0ff */
[----:B------:R1:W-:Y:S02]  /*bbe0*/  STL [R1+0x444], R28 ;  /* 0x0004441c01007387 */ /* 0x0003e40000100800 */
[----:B------:R-:W-:Y:S02]  /*bbf0*/  IMAD.X R9, R16, 0x1, R2, P0 ;  /* 0x0000000110097824 */ /* 0x000fe400000e0602 */
[----:B-1----:R-:W4:Y:S04]  /*bc00*/  LDL.LU R28, [R1+0x30] ;  /* 0x00003000011c7983 */ /* 0x002f280000300800 */
[----:B------:R1:W-:Y:S01]  /*bc10*/  STL [R1+0x448], R16 ;  /* 0x0004481001007387 */ /* 0x0003e20000100800 */
[----:B--2---:R-:W-:-:S03]  /*bc20*/  IADD3 R6, P0, PT, R0, R30, RZ ;  /* 0x0000001e00067210 */ /* 0x004fc60007f1e0ff */
[----:B------:R3:W-:Y:S04]  /*bc30*/  LDGSTS.E [R4+0x1000], desc[UR16][R8.64], P1 ;  /* 0x0100000008047fae */ /* 0x0007e800089a1010 */
[----:B-1----:R-:W2:Y:S01]  /*bc40*/  LDL.LU R16, [R1+0x28] ;  /* 0x0000280001107983 */ /* 0x002ea20000300800 */
[----:B------:R-:W-:-:S03]  /*bc50*/  IMAD.X R7, R17, 0x1, R2, P0 ;  /* 0x0000000111077824 */ /* 0x000fc600000e0602 */
[----:B------:R1:W-:Y:S04]  /*bc60*/  STL [R1+0x44c], R30 ;  /* 0x00044c1e01007387 */ /* 0x0003e80000100800 */
[----:B------:R3:W-:Y:S04]  /*bc70*/  LDGSTS.E [R4+0x1800], desc[UR16][R6.64], P1 ;  /* 0x0180000006047fae */ /* 0x0007e800089a1010 */
[----:B-1----:R-:W2:Y:S04]  /*bc80*/  LDL.LU R30, [R1+0x20] ;  /* 0x00002000011e7983 */ /* 0x002ea80000300800 */
[----:B------:R1:W-:Y:S04]  /*bc90*/  STL [R1+0x450], R17 ;  /* 0x0004501101007387 */ /* 0x0003e80000100800 */
[----:B-1----:R-:W2:Y:S01]  /*bca0*/  LDL.LU R17, [R1+0x18] ;  /* 0x0000180001117983 */ /* 0x002ea20000300800 */
[----:B---3--:R-:W-:-:S03]  /*bcb0*/  IADD3 R8, P0, PT, R0, R56, RZ ;  /* 0x0000003800087210 */ /* 0x008fc60007f1e0ff */
[----:B------:R-:W-:Y:S02]  /*bcc0*/  STL [R1+0x454], R56 ;  /* 0x0004543801007387 */ /* 0x000fe40000100800 */
[----:B------:R-:W-:Y:S02]  /*bcd0*/  IMAD.X R9, R18, 0x1, R2, P0 ;  /* 0x0000000112097824 */ /* 0x000fe400000e0602 */
[----:B------:R-:W-:Y:S01]  /*bce0*/  STL [R1+0x458], R18 ;  /* 0x0004581201007387 */ /* 0x000fe20000100800 */
[----:B------:R-:W-:-:S03]  /*bcf0*/  IADD3 R6, P0, PT, R0, R58, RZ ;  /* 0x0000003a00067210 */ /* 0x000fc60007f1e0ff */
[----:B------:R1:W-:Y:S04]  /*bd00*/  STL [R1+0x45c], R58 ;  /* 0x00045c3a01007387 */ /* 0x0003e80000100800 */
[----:B------:R3:W-:Y:S04]  /*bd10*/  LDGSTS.E [R4+0x2000], desc[UR16][R8.64], P1 ;  /* 0x0200000008047fae */ /* 0x0007e800089a1010 */
[----:B-1----:R-:W2:Y:S04]  /*bd20*/  LDL.LU R58, [R1] ;  /* 0x00000000013a7983 */ /* 0x002ea80000300800 */
[----:B------:R-:W2:Y:S04]  /*bd30*/  LDL.LU R18, [R1+0x8] ;  /* 0x0000080001127983 */ /* 0x000ea80000300800 */
[----:B------:R-:W2:Y:S01]  /*bd40*/  LDL.LU R56, [R1+0x10] ;  /* 0x0000100001387983 */ /* 0x000ea20000300800 */
[----:B----4-:R-:W-:Y:S01]  /*bd50*/  IMAD.X R7, R19, 0x1, R2, P0 ;  /* 0x0000000113077824 */ /* 0x010fe200000e0602 */
[----:B---3--:R-:W-:-:S02]  /*bd60*/  IADD3 R8, P0, PT, R0, R72, RZ ;  /* 0x0000004800087210 */ /* 0x008fc40007f1e0ff */
[----:B------:R-:W3:Y:S03]  /*bd70*/  LDL.LU R11, [R1+0x4] ;  /* 0x00000400010b7983 */ /* 0x000ee60000300800 */
[----:B------:R-:W-:Y:S01]  /*bd80*/  IMAD.X R9, R21, 0x1, R2, P0 ;  /* 0x0000000115097824 */ /* 0x000fe200000e0602 */
[----:B------:R1:W-:Y:S04]  /*bd90*/  LDGSTS.E [R4+0x2800], desc[UR16][R6.64], P1 ;  /* 0x0280000006047fae */ /* 0x0003e800089a1010 */
[----:B------:R4:W-:Y:S01]  /*bda0*/  LDGSTS.E [R4+0x3000], desc[UR16][R8.64], P1 ;  /* 0x0300000008047fae */ /* 0x0009e200089a1010 */
[----:B-1----:R-:W-:-:S05]  /*bdb0*/  IADD3 R6, P0, PT, R0, R74, RZ ;  /* 0x0000004a00067210 */ /* 0x002fca0007f1e0ff */
[----:B------:R-:W-:Y:S01]  /*bdc0*/  IMAD.X R7, R23, 0x1, R2, P0 ;  /* 0x0000000117077824 */ /* 0x000fe200000e0602 */
[----:B----4-:R-:W-:-:S04]  /*bdd0*/  IADD3 R8, P0, PT, R0, R96, RZ ;  /* 0x0000006000087210 */ /* 0x010fc80007f1e0ff */
[----:B------:R1:W-:Y:S01]  /*bde0*/  LDGSTS.E [R4+0x3800], desc[UR16][R6.64], P1 ;  /* 0x0380000006047fae */ /* 0x0003e200089a1010 */
[----:B------:R-:W-:-:S05]  /*bdf0*/  IMAD.X R9, R29, 0x1, R2, P0 ;  /* 0x000000011d097824 */ /* 0x000fca00000e0602 */
        /* <DEDUP_REMOVED lines=127> */
[----:B--2---:R-:W-:-:S05]  /*c5f0*/  IADD3 R6, P0, PT, R0, R16, RZ ;  /* 0x0000001000067210 */ /* 0x004fca0007f1e0ff */
[----:B------:R-:W-:Y:S01]  /*c600*/  IMAD.X R7, R78, 0x1, R2, P0 ;  /* 0x000000014e077824 */ /* 0x000fe200000e0602 */
[----:B-1----:R-:W-:-:S04]  /*c610*/  IADD3 R8, P0, PT, R0, R30, RZ ;  /* 0x0000001e00087210 */ /* 0x002fc80007f1e0ff */
[----:B------:R1:W-:Y:S01]  /*c620*/  LDGSTS.E [R4+0x19800], desc[UR16][R6.64], P1 ;  /* 0x1980000006047fae */ /* 0x0003e200089a1010 */
[----:B------:R-:W-:-:S05]  /*c630*/  IMAD.X R9, R76, 0x1, R2, P0 ;  /* 0x000000014c097824 */ /* 0x000fca00000e0602 */
[----:B------:R2:W-:Y:S01]  /*c640*/  LDGSTS.E [R4+0x1a000], desc[UR16][R8.64], P1 ;  /* 0x1a00000008047fae */ /* 0x0005e200089a1010 */
[----:B-1----:R-:W-:-:S05]  /*c650*/  IADD3 R6, P0, PT, R0, R17, RZ ;  /* 0x0000001100067210 */ /* 0x002fca0007f1e0ff */
[----:B------:R-:W-:Y:S01]  /*c660*/  IMAD.X R7, R20, 0x1, R2, P0 ;  /* 0x0000000114077824 */ /* 0x000fe200000e0602 */
[----:B--2---:R-:W-:-:S04]  /*c670*/  IADD3 R8, P0, PT, R0, R56, RZ ;  /* 0x0000003800087210 */ /* 0x004fc80007f1e0ff */
[----:B------:R1:W-:Y:S01]  /*c680*/  LDGSTS.E [R4+0x1a800], desc[UR16][R6.64], P1 ;  /* 0x1a80000006047fae */ /* 0x0003e200089a1010 */
[----:B------:R-:W-:-:S05]  /*c690*/  IMAD.X R9, R22, 0x1, R2, P0 ;  /* 0x0000000116097824 */ /* 0x000fca00000e0602 */
[----:B------:R2:W-:Y:S01]  /*c6a0*/  LDGSTS.E [R4+0x1b000], desc[UR16][R8.64], P1 ;  /* 0x1b00000008047fae */ /* 0x0005e200089a1010 */
[----:B-1----:R-:W-:-:S05]  /*c6b0*/  IADD3 R6, P0, PT, R0, R18, RZ ;  /* 0x0000001200067210 */ /* 0x002fca0007f1e0ff */
[----:B---3--:R-:W-:Y:S01]  /*c6c0*/  IMAD.X R7, R11, 0x1, R2, P0 ;  /* 0x000000010b077824 */ /* 0x008fe200000e0602 */
[----:B--2---:R-:W-:-:S04]  /*c6d0*/  IADD3 R8, P0, PT, R0, R58, RZ ;  /* 0x0000003a00087210 */ /* 0x004fc80007f1e0ff */
        /* <DEDUP_REMOVED lines=20> */
[----:B------:R2:W-:Y:S04]  /*c820*/  LDGSTS.E [R4+0x1f000], desc[UR16][R8.64], P1 ;  /* 0x1f00000008047fae */ /* 0x0005e800089a1010 */
[----:B------:R-:W2:Y:S01]  /*c830*/  LDL.LU R9, [R1+0x38] ;  /* 0x0000380001097983 */ /* 0x000ea20000300800 */
[----:B-1----:R-:W-:Y:S02]  /*c840*/  IADD3 R6, P0, PT, R0, R112, RZ ;  /* 0x0000007000067210 */ /* 0x002fe40007f1e0ff */
[----:B------:R-:W-:Y:S02]  /*c850*/  IADD3 R114, P3, PT, R114, UR18, RZ ;  /* 0x0000001272727c10 */ /* 0x000fe4000ff7e0ff */
[----:B------:R-:W-:Y:S01]  /*c860*/  IADD3 R116, P4, PT, R116, UR18, RZ ;  /* 0x0000001274747c10 */ /* 0x000fe2000ff9e0ff */
[----:B------:R-:W-:Y:S01]  /*c870*/  IMAD.X R7, R111, 0x1, R2, P0 ;  /* 0x000000016f077824 */ /* 0x000fe200000e0602 */
[----:B------:R-:W-:-:S02]  /*c880*/  IADD3 R118, P5, PT, R118, UR18, RZ ;  /* 0x0000001276767c10 */ /* 0x000fc4000ffbe0ff */
[----:B------:R-:W-:Y:S02]  /*c890*/  IADD3.X R113, PT, PT, R113, UR7, RZ, P3, !PT ;  /* 0x0000000771717c10 */ /* 0x000fe40009ffe4ff */
[----:B------:R-:W-:Y:S01]  /*c8a0*/  IADD3 R112, P2, PT, R112, UR18, RZ ;  /* 0x0000001270707c10 */ /* 0x000fe2000ff5e0ff */
[----:B------:R1:W-:Y:S01]  /*c8b0*/  LDGSTS.E [R4+0x1f800], desc[UR16][R6.64], P1 ;  /* 0x1f80000006047fae */ /* 0x0003e200089a1010 */
[----:B------:R-:W-:Y:S02]  /*c8c0*/  IADD3 R58, P3, PT, R58, UR18, RZ ;  /* 0x000000123a3a7c10 */ /* 0x000fe4000ff7e0ff */
[----:B------:R-:W-:Y:S01]  /*c8d0*/  IADD3 R120, P6, PT, R120, UR18, RZ ;  /* 0x0000001278787c10 */ /* 0x000fe2000ffde0ff */
[----:B------:R-:W0:Y:S01]  /*c8e0*/  LDGDEPBAR ;  /* 0x00000000000079af */ /* 0x000e220000000000 */
[----:B------:R-:W-:Y:S02]  /*c8f0*/  IADD3.X R115, PT, PT, R115, UR7, RZ, P4, !PT ;  /* 0x0000000773737c10 */ /* 0x000fe4000a7fe4ff */
[----:B------:R-:W-:-:S02]  /*c900*/  IADD3 R18, P4, PT, R18, UR18, RZ ;  /* 0x0000001212127c10 */ /* 0x000fc4000ff9e0ff */
[----:B------:R-:W-:Y:S02]  /*c910*/  IADD3 R122, P1, PT, R122, UR18, RZ ;  /* 0x000000127a7a7c10 */ /* 0x000fe4000ff3e0ff */
[----:B------:R-:W-:Y:S01]  /*c920*/  IADD3.X R117, PT, PT, R117, UR7, RZ, P5, !PT ;  /* 0x0000000775757c10 */ /* 0x000fe2000affe4ff */
[----:B------:R3:W-:Y:S01]  /*c930*/  STL [R1], R58 ;  /* 0x0000003a01007387 */ /* 0x0007e20000100800 */
[----:B------:R-:W-:Y:S02]  /*c940*/  IADD3.X R111, PT, PT, R111, UR7, RZ, P2, !PT ;  /* 0x000000076f6f7c10 */ /* 0x000fe400097fe4ff */
[----:B------:R-:W-:Y:S02]  /*c950*/  IADD3 R56, P5, PT, R56, UR18, RZ ;  /* 0x0000001238387c10 */ /* 0x000fe4000ffbe0ff */
[----:B------:R-:W-:Y:S02]  /*c960*/  IADD3 R124, P2, PT, R124, UR18, RZ ;  /* 0x000000127c7c7c10 */ /* 0x000fe4000ff5e0ff */
[----:B------:R-:W-:-:S02]  /*c970*/  IADD3.X R119, PT, PT, R119, UR7, RZ, P6, !PT ;  /* 0x0000000777777c10 */ /* 0x000fc4000b7fe4ff */
[----:B------:R-:W-:Y:S01]  /*c980*/  IADD3 R17, P6, PT, R17, UR18, RZ ;  /* 0x0000001211117c10 */ /* 0x000fe2000ffde0ff */
[----:B---3--:R-:W3:Y:S01]  /*c990*/  LDL.LU R58, [R1+0x45c] ;  /* 0x00045c00013a7983 */ /* 0x008ee20000300800 */
[----:B------:R-:W-:Y:S02]  /*c9a0*/  IADD3.X R121, PT, PT, R121, UR7, RZ, P1, !PT ;  /* 0x0000000779797c10 */ /* 0x000fe40008ffe4ff */
[----:B------:R-:W-:Y:S01]  /*c9b0*/  IADD3 R30, P1, PT, R30, UR18, RZ ;  /* 0x000000121e1e7c10 */ /* 0x000fe2000ff3e0ff */
[----:B------:R4:W-:Y:S01]  /*c9c0*/  STL [R1+0x8], R18 ;  /* 0x0000081201007387 */ /* 0x0009e20000100800 */
[----:B------:R-:W-:Y:S02]  /*c9d0*/  IADD3.X R123, PT, PT, R123, UR7, RZ, P2, !PT ;  /* 0x000000077b7b7c10 */ /* 0x000fe400097fe4ff */
[----:B------:R-:W-:Y:S02]  /*c9e0*/  IADD3 R16, P2, PT, R16, UR18, RZ ;  /* 0x0000001210107c10 */ /* 0x000fe4000ff5e0ff */
[----:B------:R-:W-:Y:S01]  /*c9f0*/  IADD3.X R125, PT, PT, R125, UR7, RZ, P3, !PT ;  /* 0x000000077d7d7c10 */ /* 0x000fe20009ffe4ff */
[----:B----4-:R-:W4:Y:S01]  /*ca00*/  LDL.LU R18, [R1+0x458] ;  /* 0x0004580001127983 */ /* 0x010f220000300800 */
[----:B------:R-:W-:-:S03]  /*ca10*/  IADD3 R28, P3, PT, R28, UR18, RZ ;  /* 0x000000121c1c7c10 */ /* 0x000fc6000ff7e0ff */
[----:B------:R1:W-:Y:S01]  /*ca20*/  STL [R1+0x10], R56 ;  /* 0x0000103801007387 */ /* 0x0003e20000100800 */
[----:B------:R-:W-:Y:S02]  /*ca30*/  IADD3.X R11, PT, PT, R11, UR7, RZ, P4, !PT ;  /* 0x000000070b0b7c10 */ /* 0x000fe4000a7fe4ff */
[----:B------:R-:W-:Y:S01]  /*ca40*/  IADD3.X R22, PT, PT, R22, UR7, RZ, P5, !PT ;  /* 0x0000000716167c10 */ /* 0x000fe2000affe4ff */
[----:B-1----:R-:W3:Y:S04]  /*ca50*/  LDL.LU R56, [R1+0x454] ;  /* 0x0004540001387983 */ /* 0x002ee80000300800 */
[----:B------:R1:W-:Y:S01]  /*ca60*/  STL [R1+0x18], R17 ;  /* 0x0000181101007387 */ /* 0x0003e20000100800 */
[----:B------:R-:W-:-:S03]  /*ca70*/  IADD3 R10, P5, PT, R10, UR18, RZ ;  /* 0x000000120a0a7c10 */ /* 0x000fc6000ffbe0ff */
[----:B-1----:R-:W3:Y:S04]  /*ca80*/  LDL.LU R17, [R1+0x450] ;  /* 0x0004500001117983 */ /* 0x002ee80000300800 */
[----:B------:R1:W-:Y:S01]  /*ca90*/  STL [R1+0x20], R30 ;  /* 0x0000201e01007387 */ /* 0x0003e20000100800 */
[----:B------:R-:W-:-:S03]  /*caa0*/  IADD3.X R20, PT, PT, R20, UR7, RZ, P6, !PT ;  /* 0x0000000714147c10 */ /* 0x000fc6000b7fe4ff */
[----:B-1----:R-:W3:Y:S04]  /*cab0*/  LDL.LU R30, [R1+0x44c] ;  /* 0x00044c00011e7983 */ /* 0x002ee80000300800 */
[----:B------:R1:W-:Y:S04]  /*cac0*/  STL [R1+0x28], R16 ;  /* 0x0000281001007387 */ /* 0x0003e80000100800 */
[----:B-1----:R-:W3:Y:S04]  /*cad0*/  LDL.LU R16, [R1+0x448] ;  /* 0x0004480001107983 */ /* 0x002ee80000300800 */
[----:B------:R1:W-:Y:S04]  /*cae0*/  STL [R1+0x30], R28 ;  /* 0x0000301c01007387 */ /* 0x0003e80000100800 */
[----:B-1----:R-:W3:Y:S04]  /*caf0*/  LDL.LU R28, [R1+0x444] ;  /* 0x00044400011c7983 */ /* 0x002ee80000300800 */
[----:B------:R1:W-:Y:S04]  /*cb00*/  STL [R1+0x4], R11 ;  /* 0x0000040b01007387 */ /* 0x0003e80000100800 */
[----:B-1----:R-:W3:Y:S04]  /*cb10*/  LDL.LU R11, [R1+0x440] ;  /* 0x00044000010b7983 */ /* 0x002ee80000300800 */
[----:B------:R1:W-:Y:S04]  /*cb20*/  STL [R1+0xc], R22 ;  /* 0x00000c1601007387 */ /* 0x0003e80000100800 */
[----:B-1----:R-:W3:Y:S01]  /*cb30*/  LDL.LU R22, [R1+0x43c] ;  /* 0x00043c0001167983 */ /* 0x002ee20000300800 */
[----:B------:R-:W-:-:S02]  /*cb40*/  IADD3 R104, P6, PT, R104, UR18, RZ ;  /* 0x0000001268687c10 */ /* 0x000fc4000ffde0ff */
[----:B------:R-:W-:Y:S02]  /*cb50*/  IADD3.X R76, PT, PT, R76, UR7, RZ, P1, !PT ;  /* 0x000000074c4c7c10 */ /* 0x000fe40008ffe4ff */
[----:B------:R-:W-:Y:S02]  /*cb60*/  IADD3 R77, P1, PT, R77, UR18, RZ ;  /* 0x000000124d4d7c10 */ /* 0x000fe4000ff3e0ff */
[----:B--2---:R-:W-:-:S05]  /*cb70*/  IADD3 R9, P4, PT, R9, UR18, RZ ;  /* 0x0000001209097c10 */ /* 0x004fca000ff9e0ff */
[----:B------:R-:W-:Y:S04]  /*cb80*/  STL [R1+0x38], R9 ;  /* 0x0000380901007387 */ /* 0x000fe80000100800 */
[----:B------:R1:W-:Y:S04]  /*cb90*/  STL [R1+0x40], R10 ;  /* 0x0000400a01007387 */ /* 0x0003e80000100800 */
[----:B-1----:R-:W2:Y:S04]  /*cba0*/  LDL.LU R10, [R1+0x438] ;  /* 0x00043800010a7983 */ /* 0x002ea80000300800 */
[----:B------:R1:W-:Y:S04]  /*cbb0*/  STL [R1+0x14], R20 ;  /* 0x0000141401007387 */ /* 0x0003e80000100800 */
[----:B-1----:R-:W2:Y:S04]  /*cbc0*/  LDL.LU R20, [R1+0x434] ;  /* 0x0004340001147983 */ /* 0x002ea80000300800 */
[----:B------:R1:W-:Y:S04]  /*cbd0*/  STL [R1+0x48], R104 ;  /* 0x0000486801007387 */ /* 0x0003e80000100800 */
[----:B-1----:R-:W2:Y:S01]  /*cbe0*/  LDL.LU R104, [R1+0x430] ;  /* 0x0004300001687983 */ /* 0x002ea20000300800 */
[----:B------:R-:W-:-:S02]  /*cbf0*/  IADD3.X R78, PT, PT, R78, UR7, RZ, P2, !PT ;  /* 0x000000074e4e7c10 */ /* 0x000fc400097fe4ff */
[----:B------:R-:W-:Y:S01]  /*cc00*/  IADD3 R79, P2, PT, R79, UR18, RZ ;  /* 0x000000124f4f7c10 */ /* 0x000fe2000ff5e0ff */
[----:B------:R1:W-:Y:S01]  /*cc10*/  STL [R1+0x1c], R76 ;  /* 0x00001c4c01007387 */ /* 0x0003e20000100800 */
[----:B------:R-:W-:Y:S02]  /*cc20*/  IADD3.X R12, PT, PT, R12, UR7, RZ, P3, !PT ;  /* 0x000000070c0c7c10 */ /* 0x000fe40009ffe4ff */
[----:B------:R-:W-:Y:S01]  /*cc30*/  IADD3 R13, P3, PT, R13, UR18, RZ ;  /* 0x000000120d0d7c10 */ /* 0x000fe2000ff7e0ff */
[----:B-1----:R1:W5:Y:S04]  /*cc40*/  LDL.LU R76, [R1+0x42c] ;  /* 0x00042c00014c7983 */ /* 0x0023680000300800 */
[----:B------:R1:W-:Y:S01]  /*cc50*/  STL [R1+0x50], R77 ;  /* 0x0000504d01007387 */ /* 0x0003e20000100800 */
[----:B------:R-:W-:-:S02]  /*cc60*/  IADD3.X R14, PT, PT, R14, UR7, RZ, P4, !PT ;  /* 0x000000070e0e7c10 */ /* 0x000fc4000a7fe4ff */
[----:B------:R-:W-:Y:S01]  /*cc70*/  IADD3 R15, P4, PT, R15, UR18, RZ ;  /* 0x000000120f0f7c10 */ /* 0x000fe2000ff9e0ff */
[----:B-1----:R1:W5:Y:S04]  /*cc80*/  LDL.LU R77, [R1+0x428] ;  /* 0x00042800014d7983 */ /* 0x0023680000300800 */
[----:B------:R1:W-:Y:S01]  /*cc90*/  STL [R1+0x24], R78 ;  /* 0x0000244e01007387 */ /* 0x0003e20000100800 */
[----:B------:R-:W-:-:S03]  /*cca0*/  IADD3.X R24, PT, PT, R24, UR7, RZ, P5, !PT ;  /* 0x0000000718187c10 */ /* 0x000fc6000affe4ff */
[----:B-1----:R1:W5:Y:S04]  /*ccb0*/  LDL.LU R78, [R1+0x424] ;  /* 0x00042400014e7983 */ /* 0x0023680000300800 */
[----:B------:R1:W-:Y:S01]  /*ccc0*/  STL [R1+0x58], R79 ;  /* 0x0000584f01007387 */ /* 0x0003e20000100800 */
[----:B------:R-:W-:-:S03]  /*ccd0*/  IADD3 R25, P5, PT, R25, UR18, RZ ;  /* 0x0000001219197c10 */ /* 0x000fc6000ffbe0ff */
        /* <DEDUP_REMOVED lines=205> */
[----:B------:R1:W-:Y:S04]  /*d9b0*/  STL [R1+0x134], R103 ;  /* 0x0001346701007387 */ /* 0x0003e80000100800 */
[----:B------:R1:W-:Y:S04]  /*d9c0*/  STL [R1+0x168], R102 ;  /* 0x0001686601007387 */ /* 0x0003e80000100800 */
[----:B------:R1:W-:Y:S04]  /*d9d0*/  STL [R1+0x13c], R101 ;  /* 0x00013c6501007387 */ /* 0x0003e80000100800 */
[----:B------:R1:W-:Y:S01]  /*d9e0*/  STL [R1+0x170], R100 ;  /* 0x0001706401007387 */ /* 0x0003e20000100800 */
[----:B------:R-:W-:-:S03]  /*d9f0*/  IADD3.X R59, PT, PT, R59, UR7, RZ, P6, !PT ;  /* 0x000000073b3b7c10 */ /* 0x000fc6000b7fe4ff */
[----:B------:R1:W-:Y:S01]  /*da00*/  STL [R1+0x144], R99 ;  /* 0x0001446301007387 */ /* 0x0003e20000100800 */
[----:B---3--:R-:W-:-:S03]  /*da10*/  IADD3 R58, P6, PT, R58, UR18, RZ ;  /* 0x000000123a3a7c10 */ /* 0x008fc6000ffde0ff */
[----:B------:R1:W-:Y:S01]  /*da20*/  STL [R1+0x178], R98 ;  /* 0x0001786201007387 */ /* 0x0003e20000100800 */
[----:B------:R-:W-:-:S03]  /*da30*/  IADD3.X R57, PT, PT, R57, UR7, RZ, P1, !PT ;  /* 0x0000000739397c10 */ /* 0x000fc60008ffe4ff */
[----:B------:R1:W-:Y:S01]  /*da40*/  STL [R1+0x14c], R97 ;  /* 0x00014c6101007387 */ /* 0x0003e20000100800 */
[----:B------:R-:W-:-:S03]  /*da50*/  IADD3 R56, P1, PT, R56, UR18, RZ ;  /* 0x0000001238387c10 */ /* 0x000fc6000ff3e0ff */
        /* <DEDUP_REMOVED lines=15> */
[----:B--2---:R-:W-:-:S03]  /*db50*/  IADD3 R20, P5, PT, R20, UR18, RZ ;  /* 0x0000001214147c10 */ /* 0x004fc6000ffbe0ff */
[----:B------:R1:W-:Y:S01]  /*db60*/  STL [R1+0x1a0], R56 ;  /* 0x0001a03801007387 */ /* 0x0003e20000100800 */
[----:B------:R-:W-:-:S03]  /*db70*/  IADD3.X R19, PT, PT, R19, UR7, RZ, P6, !PT ;  /* 0x0000000713137c10 */ /* 0x000fc6000b7fe4ff */
[----:B------:R1:W-:Y:S01]  /*db80*/  STL [R1+0x174], R31 ;  /* 0x0001741f01007387 */ /* 0x0003e20000100800 */
[----:B----4-:R-:W-:-:S03]  /*db90*/  IADD3.X R18, PT, PT, R18, UR7, RZ, P1, !PT ;  /* 0x0000000712127c10 */ /* 0x010fc60008ffe4ff */
[----:B------:R1:W-:Y:S01]  /*dba0*/  STL [R1+0x1a8], R30 ;  /* 0x0001a81e01007387 */ /* 0x0003e20000100800 */
[----:B------:R-:W-:-:S03]  /*dbb0*/  IADD3.X R17, PT, PT, R17, UR7, RZ, P2, !PT ;  /* 0x0000000711117c10 */ /* 0x000fc600097fe4ff */
[----:B------:R1:W-:Y:S01]  /*dbc0*/  STL [R1+0x17c], R29 ;  /* 0x00017c1d01007387 */ /* 0x0003e20000100800 */
[----:B------:R-:W-:-:S03]  /*dbd0*/  IADD3.X R16, PT, PT, R16, UR7, RZ, P3, !PT ;  /* 0x0000000710107c10 */ /* 0x000fc60009ffe4ff */
[----:B------:R1:W-:Y:S01]  /*dbe0*/  STL [R1+0x1b0], R28 ;  /* 0x0001b01c01007387 */ /* 0x0003e20000100800 */
[----:B------:R-:W-:-:S03]  /*dbf0*/  IADD3.X R11, PT, PT, R11, UR7, RZ, P4, !PT ;  /* 0x000000070b0b7c10 */ /* 0x000fc6000a7fe4ff */
[----:B------:R1:W-:Y:S01]  /*dc00*/  STL [R1+0x184], R23 ;  /* 0x0001841701007387 */ /* 0x0003e20000100800 */
[----:B------:R-:W-:-:S03]  /*dc10*/  IADD3.X R10, PT, PT, R10, UR7, RZ, P5, !PT ;  /* 0x000000070a0a7c10 */ /* 0x000fc6000affe4ff */
[----:B------:R1:W-:Y:S04]  /*dc20*/  STL [R1+0x1b8], R22 ;  /* 0x0001b81601007387 */ /* 0x0003e80000100800 */
[----:B------:R1:W-:Y:S04]  /*dc30*/  STL [R1+0x18c], R21 ;  /* 0x00018c1501007387 */ /* 0x0003e80000100800 */
[----:B------:R1:W-:Y:S04]  /*dc40*/  STL [R1+0x1c0], R20 ;  /* 0x0001c01401007387 */ /* 0x0003e80000100800 */
[----:B------:R1:W-:Y:S04]  /*dc50*/  STL [R1+0x194], R19 ;  /* 0x0001941301007387 */ /* 0x0003e80000100800 */
[----:B------:R1:W-:Y:S04]  /*dc60*/  STL [R1+0x19c], R18 ;  /* 0x00019c1201007387 */ /* 0x0003e80000100800 */
[----:B------:R1:W-:Y:S04]  /*dc70*/  STL [R1+0x1a4], R17 ;  /* 0x0001a41101007387 */ /* 0x0003e80000100800 */
[----:B------:R1:W-:Y:S04]  /*dc80*/  STL [R1+0x1ac], R16 ;  /* 0x0001ac1001007387 */ /* 0x0003e80000100800 */
[----:B------:R1:W-:Y:S04]  /*dc90*/  STL [R1+0x1b4], R11 ;  /* 0x0001b40b01007387 */ /* 0x0003e80000100800 */
[----:B------:R1:W-:Y:S01]  /*dca0*/  STL [R1+0x1bc], R10 ;  /* 0x0001bc0a01007387 */ /* 0x0003e20000100800 */
[----:B------:R-:W-:Y:S01]  /*dcb0*/  UIADD3 UR4, UPT, UPT, UR4, 0x1, URZ ;  /* 0x0000000104047890 */ /* 0x000fe2000fffe0ff */
[----:B------:R-:W-:-:S03]  /*dcc0*/  IMAD.U32 R5, RZ, RZ, UR6 ;  /* 0x00000006ff057e24 */ /* 0x000fc6000f8e00ff */
[----:B------:R-:W-:Y:S02]  /*dcd0*/  UISETP.NE.U32.AND UP0, UPT, UR9, UR4, UPT ;  /* 0x000000040900728c */ /* 0x000fe4000bf05070 */
[----:B------:R-:W-:Y:S01]  /*dce0*/  LEA R105, P0, R5, R105, 0x2 ;  /* 0x0000006905697211 */ /* 0x000fe200078010ff */
[----:B------:R-:W-:-:S03]  /*dcf0*/  UIADD3 UR10, UPT, UPT, UR10, -0x40, URZ ;  /* 0xffffffc00a0a7890 */ /* 0x000fc6000fffe0ff */
[----:B------:R-:W-:-:S03]  /*dd00*/  IADD3.X R104, PT, PT, R104, UR12, RZ, P0, !PT ;  /* 0x0000000c68687c10 */ /* 0x000fc600087fe4ff */
[----:B-1----:R-:W-:Y:S06]  /*dd10*/  BRA.U UP0, `(.L_x_2) ;  /* 0xffffffb900787547 */ /* 0x002fec000b83ffff */
.L_x_1:
[----:B------:R-:W2:Y:S01]  /*dd20*/  LDL.LU R4, [R1+0x208] ;  /* 0x0002080001047983 */ /* 0x000ea20000300800 */
[----:B------:R-:W-:-:S04]  /*dd30*/  DEPBAR.LE SB0, 0x0 ;  /* 0x000080000000791a */ /* 0x000fc80000000000 */
[----:B------:R-:W3:Y:S01]  /*dd40*/  LDL.LU R28, [R1+0x228] ;  /* 0x00022800011c7983 */ /* 0x000ee20000300800 */
[----:B-----5:R-:W-:Y:S01]  /*dd50*/  IMAD.MOV.U32 R5, RZ, RZ, R88 ;  /* 0x000000ffff057224 */ /* 0x020fe200078e0058 */
[----:B------:R-:W1:Y:S01]  /*dd60*/  LDCU UR4, c[0x0][0x3b4] ;  /* 0x00007680ff0477ac */ /* 0x000e620008000800 */
[----:B------:R-:W-:Y:S01]  /*dd70*/  IMAD.MOV.U32 R6, RZ, RZ, R84 ;  /* 0x000000ffff067224 */ /* 0x000fe200078e0054 */
[----:B------:R-:W4:Y:S01]  /*dd80*/  LDL.LU R58, [R1+0x26c] ;  /* 0x00026c00013a7983 */ /* 0x000f220000300800 */
[----:B------:R-:W-:Y:S01]  /*dd90*/  IMAD.MOV.U32 R7, RZ, RZ, R64 ;  /* 0x000000ffff077224 */ /* 0x000fe200078e0040 */
[----:B------:R-:W1:Y:S01]  /*dda0*/  LDCU.64 UR6, c[0x0][0x390] ;  /* 0x00007200ff0677ac */ /* 0x000e620008000a00 */
[----:B------:R-:W-:Y:S01]  /*ddb0*/  IMAD.MOV.U32 R8, RZ, RZ, R94 ;  /* 0x000000ffff087224 */ /* 0x000fe200078e005e */
[----:B------:R-:W3:Y:S01]  /*ddc0*/  LDL.LU R30, [R1+0x224] ;  /* 0x00022400011e7983 */ /* 0x000ee20000300800 */
[----:B------:R-:W-:Y:S02]  /*ddd0*/  IMAD.MOV.U32 R9, RZ, RZ, R90 ;  /* 0x000000ffff097224 */ /* 0x000fe400078e005a */
[----:B------:R-:W-:Y:S01]  /*dde0*/  IMAD.MOV.U32 R10, RZ, RZ, R86 ;  /* 0x000000ffff0a7224 */ /* 0x000fe200078e0056 */
[----:B------:R-:W3:Y:S01]  /*ddf0*/  LDL.LU R31, [R1+0x220] ;  /* 0x00022000011f7983 */ /* 0x000ee20000300800 */
[----:B------:R-:W-:Y:S01]  /*de00*/  IMAD.MOV.U32 R11, RZ, RZ, R66 ;  /* 0x000000ffff0b7224 */ /* 0x000fe200078e0042 */
[----:B------:R-:W1:Y:S01]  /*de10*/  S2R R16, SR_TID.X ;  /* 0x0000000000107919 */ /* 0x000e620000002100 */
[----:B------:R-:W-:-:S02]  /*de20*/  IMAD.MOV.U32 R17, RZ, RZ, R45 ;  /* 0x000000ffff117224 */ /* 0x000fc400078e002d */
[----:B------:R-:W-:Y:S01]  /*de30*/  IMAD.MOV.U32 R18, RZ, RZ, R41 ;  /* 0x000000ffff127224 */ /* 0x000fe200078e0029 */
[----:B------:R-:W3:Y:S01]  /*de40*/  LDL.LU R57, [R1+0x21c] ;  /* 0x00021c0001397983 */ /* 0x000ee20000300800 */
[----:B------:R-:W-:Y:S02]  /*de50*/  IMAD.MOV.U32 R19, RZ, RZ, R37 ;  /* 0x000000ffff137224 */ /* 0x000fe400078e0025 */
[----:B------:R-:W-:Y:S01]  /*de60*/  IMAD.MOV.U32 R23, RZ, RZ, R38 ;  /* 0x000000ffff177224 */ /* 0x000fe200078e0026 */
[----:B------:R-:W3:Y:S01]  /*de70*/  LDL.LU R56, [R1+0x218] ;  /* 0x0002180001387983 */ /* 0x000ee20000300800 */
[----:B------:R-:W-:Y:S02]  /*de80*/  IMAD.MOV.U32 R64, RZ, RZ, R95 ;  /* 0x000000ffff407224 */ /* 0x000fe400078e005f */
[----:B------:R-:W-:Y:S02]  /*de90*/  IMAD.MOV.U32 R66, RZ, RZ, R87 ;  /* 0x000000ffff427224 */ /* 0x000fe400078e0057 */
[C---:B-1----:R-:W-:Y:S01]  /*dea0*/  IMAD.SHL.U32 R0, R16.reuse, 0x20, RZ ;  /* 0x0000002010007824 */ /* 0x042fe200078e00ff */
[----:B------:R-:W-:Y:S01]  /*deb0*/  SHF.R.U32.HI R3, RZ, 0x2, R16 ;  /* 0x00000002ff037819 */ /* 0x000fe20000011610 */
[----:B------:R-:W-:-:S02]  /*dec0*/  IMAD.SHL.U32 R2, R16, 0x4, RZ ;  /* 0x0000000410027824 */ /* 0x000fc400078e00ff */
[----:B------:R-:W-:Y:S02]  /*ded0*/  IMAD.MOV.U32 R20, RZ, RZ, R50 ;  /* 0x000000ffff147224 */ /* 0x000fe400078e0032 */
[----:B------:R-:W-:Y:S02]  /*dee0*/  IMAD.MOV.U32 R21, RZ, RZ, R46 ;  /* 0x000000ffff157224 */ /* 0x000fe400078e002e */
[----:B------:R-:W-:Y:S01]  /*def0*/  IMAD.MOV.U32 R22, RZ, RZ, R42 ;  /* 0x000000ffff167224 */ /* 0x000fe200078e002a */
[----:B------:R-:W3:Y:S01]  /*df00*/  LDL.LU R46, [R1+0x214] ;  /* 0x00021400012e7983 */ /* 0x000ee20000300800 */
[----:B------:R-:W-:Y:S02]  /*df10*/  IMAD.MOV.U32 R37, RZ, RZ, R47 ;  /* 0x000000ffff257224 */ /* 0x000fe400078e002f */
[----:B------:R-:W-:Y:S01]  /*df20*/  IMAD.MOV.U32 R38, RZ, RZ, R43 ;  /* 0x000000ffff267224 */ /* 0x000fe200078e002b */
[----:B------:R-:W3:Y:S01]  /*df30*/  LDL.LU R45, [R1+0x210] ;  /* 0x00021000012d7983 */ /* 0x000ee20000300800 */
[----:B------:R-:W-:Y:S01]  /*df40*/  BAR.SYNC.DEFER_BLOCKING 0x0 ;  /* 0x0000000000007b1d */ /* 0x000fe20000010000 */
[----:B--2---:R-:W-:Y:S01]  /*df50*/  LOP3.LUT R0, R4, 0x60, R0, 0xf8, !PT ;  /* 0x0000006004007812 */ /* 0x004fe200078ef800 */
[----:B------:R-:W-:-:S03]  /*df60*/  IMAD.MOV.U32 R4, RZ, RZ, R92 ;  /* 0x000000ffff047224 */ /* 0x000fc600078e005c */
[----:B------:R-:W-:Y:S01]  /*df70*/  LOP3.LUT R0, R0, 0x70, R2, 0x78, !PT ;  /* 0x0000007000007812 */ /* 0x000fe200078e7802 */
[----:B------:R-:W-:-:S05]  /*df80*/  IMAD.SHL.U32 R2, R16, 0x1000, RZ ;  /* 0x0000100010027824 */ /* 0x000fca00078e00ff */
[----:B------:R-:W-:-:S04]  /*df90*/  LOP3.LUT R2, R2, 0x18000, RZ, 0xc0, !PT ;  /* 0x0001800002027812 */ /* 0x000fc800078ec0ff */
[----:B------:R-:W-:Y:S01]  /*dfa0*/  IADD3 R0, PT, PT, R0, UR8, R2 ;  /* 0x0000000800007c10 */ /* 0x000fe2000fffe002 */
[----:B------:R-:W-:-:S04]  /*dfb0*/  IMAD R2, R16, 0x400, R16 ;  /* 0x0000040010027824 */ /* 0x000fc800078e0210 */
[----:B------:R1:W-:Y:S04]  /*dfc0*/  STS.128 [R0], R4 ;  /* 0x0000000400007388 */ /* 0x0003e80000000c00 */
[----:B------:R2:W-:Y:S01]  /*dfd0*/  STS.128 [R0+0x80], R8 ;  /* 0x0000800800007388 */ /* 0x0005e20000000c00 */
[----:B-1----:R-:W-:Y:S02]  /*dfe0*/  IMAD.MOV.U32 R4, RZ, RZ, R93 ;  /* 0x000000ffff047224 */ /* 0x002fe400078e005d */
[----:B------:R-:W-:Y:S02]  /*dff0*/  IMAD.MOV.U32 R5, RZ, RZ, R89 ;  /* 0x000000ffff057224 */ /* 0x000fe400078e0059 */
[----:B------:R-:W-:Y:S02]  /*e000*/  IMAD.MOV.U32 R6, RZ, RZ, R85 ;  /* 0x000000ffff067224 */ /* 0x000fe400078e0055 */
[----:B------:R-:W-:-:S02]  /*e010*/  IMAD.MOV.U32 R7, RZ, RZ, R65 ;  /* 0x000000ffff077224 */ /* 0x000fc400078e0041 */
[----:B--2---:R-:W-:Y:S02]  /*e020*/  IMAD.MOV.U32 R8, RZ, RZ, R69 ;  /* 0x000000ffff087224 */ /* 0x004fe400078e0045 */
[----:B------:R-:W-:Y:S01]  /*e030*/  IMAD.MOV.U32 R9, RZ, RZ, R61 ;  /* 0x000000ffff097224 */ /* 0x000fe200078e003d */
[----:B------:R1:W-:Y:S01]  /*e040*/  STS.128 [R0+0x400], R4 ;  /* 0x0004000400007388 */ /* 0x0003e20000000c00 */
[----:B------:R-:W-:Y:S02]  /*e050*/  IMAD.MOV.U32 R10, RZ, RZ, R81 ;  /* 0x000000ffff0a7224 */ /* 0x000fe400078e0051 */
[----:B------:R-:W-:Y:S02]  /*e060*/  IMAD.MOV.U32 R11, RZ, RZ, R53 ;  /* 0x000000ffff0b7224 */ /* 0x000fe400078e0035 */
[----:B------:R-:W-:Y:S02]  /*e070*/  IMAD.MOV.U32 R16, RZ, RZ, R49 ;  /* 0x000000ffff107224 */ /* 0x000fe400078e0031 */
[----:B------:R-:W-:Y:S01]  /*e080*/  IMAD.MOV.U32 R65, RZ, RZ, R91 ;  /* 0x000000ffff417224 */ /* 0x000fe200078e005b */
[----:B------:R2:W-:Y:S01]  /*e090*/  STS.128 [R0+0x500], R8 ;  /* 0x0005000800007388 */ /* 0x0005e20000000c00 */
[----:B-1----:R-:W-:-:S02]  /*e0a0*/  IMAD.MOV.U32 R4, RZ, RZ, R68 ;  /* 0x000000ffff047224 */ /* 0x002fc400078e0044 */
[----:B------:R-:W-:Y:S02]  /*e0b0*/  IMAD.MOV.U32 R5, RZ, RZ, R60 ;  /* 0x000000ffff057224 */ /* 0x000fe400078e003c */
[----:B------:R-:W-:Y:S02]  /*e0c0*/  IMAD.MOV.U32 R6, RZ, RZ, R80 ;  /* 0x000000ffff067224 */ /* 0x000fe400078e0050 */
[----:B------:R-:W-:Y:S02]  /*e0d0*/  IMAD.MOV.U32 R7, RZ, RZ, R52 ;  /* 0x000000ffff077224 */ /* 0x000fe400078e0034 */
[----:B--2---:R-:W-:Y:S02]  /*e0e0*/  IMAD.MOV.U32 R8, RZ, RZ, R48 ;  /* 0x000000ffff087224 */ /* 0x004fe400078e0030 */
[----:B------:R-:W-:Y:S01]  /*e0f0*/  IMAD.MOV.U32 R9, RZ, RZ, R44 ;  /* 0x000000ffff097224 */ /* 0x000fe200078e002c */
[----:B------:R1:W-:Y:S01]  /*e100*/  STS.128 [R0+0x100], R4 ;  /* 0x0001000400007388 */ /* 0x0003e20000000c00 */
[----:B------:R-:W-:-:S02]  /*e110*/  IMAD.MOV.U32 R10, RZ, RZ, R40 ;  /* 0x000000ffff0a7224 */ /* 0x000fc400078e0028 */
[----:B------:R-:W-:Y:S01]  /*e120*/  IMAD.MOV.U32 R11, RZ, RZ, R36 ;  /* 0x000000ffff0b7224 */ /* 0x000fe200078e0024 */
[----:B------:R-:W-:Y:S01]  /*e130*/  STS.128 [R0+0x600], R16 ;  /* 0x0006001000007388 */ /* 0x000fe20000000c00 */
[----:B------:R-:W-:-:S03]  /*e140*/  IMAD.MOV.U32 R52, RZ, RZ, R71 ;  /* 0x000000ffff347224 */ /* 0x000fc600078e0047 */
[----:B------:R2:W-:Y:S01]  /*e150*/  STS.128 [R0+0x200], R8 ;  /* 0x0002000800007388 */ /* 0x0005e20000000c00 */
[----:B------:R-:W-:-:S03]  /*e160*/  IMAD.MOV.U32 R53, RZ, RZ, R63 ;  /* 0x000000ffff357224 */ /* 0x000fc600078e003f */
[----:B------:R-:W-:Y:S01]  /*e170*/  STS.128 [R0+0x480], R64 ;  /* 0x0004804000007388 */ /* 0x000fe20000000c00 */
[----:B-1----:R-:W-:-:S03]  /*e180*/  IMAD.MOV.U32 R4, RZ, RZ, R70 ;  /* 0x000000ffff047224 */ /* 0x002fc600078e0046 */
[----:B------:R-:W-:Y:S01]  /*e190*/  STS.128 [R0+0x280], R20 ;  /* 0x0002801400007388 */ /* 0x000fe20000000c00 */
[----:B------:R-:W-:Y:S02]  /*e1a0*/  IMAD.MOV.U32 R5, RZ, RZ, R62 ;  /* 0x000000ffff057224 */ /* 0x000fe400078e003e */
[----:B------:R-:W-:Y:S01]  /*e1b0*/  IMAD.MOV.U32 R6, RZ, RZ, R82 ;  /* 0x000000ffff067224 */ /* 0x000fe200078e0052 */
[----:B---3--:R-:W-:Y:S01]  /*e1c0*/  ISETP.GE.AND P0, PT, R28, R108, PT ;  /* 0x0000006c1c00720c */ /* 0x008fe20003f06270 */
[----:B------:R-:W-:Y:S01]  /*e1d0*/  IMAD.MOV.U32 R7, RZ, RZ, R54 ;  /* 0x000000ffff077224 */ /* 0x000fe200078e0036 */
[----:B------:R-:W3:Y:S01]  /*e1e0*/  LDL.LU R44, [R1+0x20c] ;  /* 0x00020c00012c7983 */ /* 0x000ee20000300800 */
[----:B--2---:R-:W-:Y:S02]  /*e1f0*/  IMAD.MOV.U32 R11, RZ, RZ, R77 ;  /* 0x000000ffff0b7224 */ /* 0x004fe400078e004d */
[----:B------:R-:W-:Y:S01]  /*e200*/  IMAD.MOV.U32 R19, RZ, RZ, R78 ;  /* 0x000000ffff137224 */ /* 0x000fe200078e004e */
[----:B------:R1:W-:Y:S01]  /*e210*/  STS.128 [R0+0x180], R4 ;  /* 0x0001800400007388 */ /* 0x0003e20000000c00 */
[----:B------:R-:W-:-:S02]  /*e220*/  IMAD.MOV.U32 R54, RZ, RZ, R83 ;  /* 0x000000ffff367224 */ /* 0x000fc400078e0053 */
[----:B------:R-:W-:Y:S02]  /*e230*/  IMAD.MOV.U32 R36, RZ, RZ, R51 ;  /* 0x000000ffff247224 */ /* 0x000fe400078e0033 */
[----:B------:R-:W-:Y:S02]  /*e240*/  IMAD.MOV.U32 R8, RZ, RZ, R33 ;  /* 0x000000ffff087224 */ /* 0x000fe400078e0021 */
[----:B------:R-:W-:Y:S02]  /*e250*/  IMAD.MOV.U32 R9, RZ, RZ, R25 ;  /* 0x000000ffff097224 */ /* 0x000fe400078e0019 */
[----:B------:R-:W-:Y:S02]  /*e260*/  IMAD.MOV.U32 R10, RZ, RZ, R13 ;  /* 0x000000ffff0a7224 */ /* 0x000fe400078e000d */
[----:B------:R-:W-:Y:S02]  /*e270*/  IMAD.MOV.U32 R16, RZ, RZ, R34 ;  /* 0x000000ffff107224 */ /* 0x000fe400078e0022 */
[----:B------:R-:W-:-:S02]  /*e280*/  IMAD.MOV.U32 R17, RZ, RZ, R26 ;  /* 0x000000ffff117224 */ /* 0x000fc400078e001a */
[----:B------:R-:W-:Y:S02]  /*e290*/  IMAD.MOV.U32 R18, RZ, RZ, R14 ;  /* 0x000000ffff127224 */ /* 0x000fe400078e000e */
[----:B-1----:R-:W-:Y:S02]  /*e2a0*/  IMAD.MOV.U32 R7, RZ, RZ, R76 ;  /* 0x000000ffff077224 */ /* 0x002fe400078e004c */
[----:B------:R-:W-:Y:S02]  /*e2b0*/  IMAD.MOV.U32 R4, RZ, RZ, R32 ;  /* 0x000000ffff047224 */ /* 0x000fe400078e0020 */
[----:B------:R-:W-:Y:S02]  /*e2c0*/  IMAD.MOV.U32 R5, RZ, RZ, R24 ;  /* 0x000000ffff057224 */ /* 0x000fe400078e0018 */
[----:B------:R-:W-:Y:S02]  /*e2d0*/  IMAD.MOV.U32 R6, RZ, RZ, R12 ;  /* 0x000000ffff067224 */ /* 0x000fe400078e000c */
[----:B------:R-:W-:-:S02]  /*e2e0*/  IMAD.MOV.U32 R76, RZ, RZ, R35 ;  /* 0x000000ffff4c7224 */ /* 0x000fc400078e0023 */
[----:B------:R-:W-:Y:S02]  /*e2f0*/  IMAD.MOV.U32 R77, RZ, RZ, R27 ;  /* 0x000000ffff4d7224 */ /* 0x000fe400078e001b */
[----:B------:R-:W-:Y:S01]  /*e300*/  IMAD.MOV.U32 R78, RZ, RZ, R15 ;  /* 0x000000ffff4e7224 */ /* 0x000fe200078e000f */
[----:B------:R1:W-:Y:S04]  /*e310*/  STS.128 [R0+0x580], R52 ;  /* 0x0005803400007388 */ /* 0x0003e80000000c00 */
[----:B------:R-:W-:Y:S04]  /*e320*/  STS.128 [R0+0x680], R36 ;  /* 0x0006802400007388 */ /* 0x000fe80000000c00 */
[----:B------:R-:W-:Y:S04]  /*e330*/  STS.128 [R0+0x300], R4 ;  /* 0x0003000400007388 */ /* 0x000fe80000000c00 */
[----:B------:R-:W-:Y:S04]  /*e340*/  STS.128 [R0+0x700], R8 ;  /* 0x0007000800007388 */ /* 0x000fe80000000c00 */
[----:B------:R-:W-:Y:S04]  /*e350*/  STS.128 [R0+0x380], R16 ;  /* 0x0003801000007388 */ /* 0x000fe80000000c00 */
[----:B------:R2:W-:Y:S01]  /*e360*/  STS.128 [R0+0x780], R76 ;  /* 0x0007804c00007388 */ /* 0x0005e20000000c00 */
[----:B------:R-:W-:-:S02]  /*e370*/  IMAD.SHL.U32 R2, R2, 0x10, RZ ;  /* 0x0000001002027824 */ /* 0x000fc400078e00ff */
[----:B------:R-:W-:Y:S01]  /*e380*/  IMAD R73, R28, UR4, RZ ;  /* 0x000000041c497c24 */ /* 0x000fe2000f8e02ff */
[----:B------:R-:W-:Y:S02]  /*e390*/  BAR.SYNC.DEFER_BLOCKING 0x0 ;  /* 0x0000000000007b1d */ /* 0x000fe40000010000 */
[----:B------:R-:W-:-:S04]  /*e3a0*/  LOP3.LUT R2, R2, 0x187f0, RZ, 0xc0, !PT ;  /* 0x000187f002027812 */ /* 0x000fc800078ec0ff */
[----:B------:R-:W-:Y:S02]  /*e3b0*/  LOP3.LUT R2, R2, 0x60, R3, 0x78, !PT ;  /* 0x0000006002027812 */ /* 0x000fe400078e7803 */
[CC--:B------:R-:W-:Y:S01]  /*e3c0*/  ISETP.LT.AND P5, PT, R110.reuse, R109.reuse, !P0 ;  /* 0x0000006d6e00720c */ /* 0x0c0fe200047a1270 */
[----:B-1----:R-:W3:Y:S01]  /*e3d0*/  LDL.LU R53, [R1+0x270] ;  /* 0x0002700001357983 */ /* 0x002ee20000300800 */
[----:B--2---:R-:W1:Y:S01]  /*e3e0*/  LDC R0, c[0x0][0x3b8] ;  /* 0x0000ee00ff007b82 */ /* 0x004e620000000800 */
[C---:B------:R-:W-:Y:S02]  /*e3f0*/  LEA R72, P1, R73.reuse, UR6, 0x2 ;  /* 0x0000000649487c11 */ /* 0x040fe4000f8210ff */
[----:B------:R-:W2:Y:S04]  /*e400*/  LDL.LU R52, [R1+0x268] ;  /* 0x0002680001347983 */ /* 0x000ea80000300800 */
[----:B------:R-:W1:Y:S04]  /*e410*/  LDS.128 R12, [R2+UR8] ;  /* 0x00000008020c7984 */ /* 0x000e680008000c00 */
[----:B------:R-:W4:Y:S04]  /*e420*/  LDS.128 R8, [R2+UR8+0x800] ;  /* 0x0008000802087984 */ /* 0x000f280008000c00 */
[----:B------:R-:W4:Y:S04]  /*e430*/  LDS.128 R4, [R2+UR8+0x1000] ;  /* 0x0010000802047984 */ /* 0x000f280008000c00 */
[----:B------:R-:W4:Y:S01]  /*e440*/  LDS.128 R16, [R2+UR8+0x1800] ;  /* 0x0018000802107984 */ /* 0x000f220008000c00 */
[----:B------:R-:W-:Y:S01]  /*e450*/  LEA.HI.X.SX32 R73, R73, UR7, 0x2, P1 ;  /* 0x0000000749497c11 */ /* 0x000fe200088f16ff */
[-C--:B-1----:R-:W-:Y:S01]  /*e460*/  IMAD R3, R110, R0.reuse, RZ ;  /* 0x000000006e037224 */ /* 0x082fe200078e02ff */
[CC--:B------:R-:W-:Y:S01]  /*e470*/  ISETP.LT.AND P1, PT, R30.reuse, R109.reuse, !P0 ;  /* 0x0000006d1e00720c */ /* 0x0c0fe20004721270 */
[----:B------:R-:W-:Y:S01]  /*e480*/  IMAD R30, R30, R0, RZ ;  /* 0x000000001e1e7224 */ /* 0x000fe200078e02ff */
[----:B------:R-:W-:Y:S01]  /*e490*/  ISETP.LT.AND P6, PT, R57, R109, !P0 ;  /* 0x0000006d3900720c */ /* 0x000fe200047c1270 */
[----:B------:R-:W1:Y:S01]  /*e4a0*/  LDS.128 R20, [R2+UR8+0x2000] ;  /* 0x0020000802147984 */ /* 0x000e620008000c00 */
[----:B------:R-:W-:-:S02]  /*e4b0*/  LEA R28, P2, R3, R72, 0x2 ;  /* 0x00000048031c7211 */ /* 0x000fc400078410ff */
[C---:B------:R-:W-:Y:S01]  /*e4c0*/  LEA R34, P3, R30.reuse, R72, 0x2 ;  /* 0x000000481e227211 */ /* 0x040fe200078610ff */
[-C--:B------:R-:W-:Y:S01]  /*e4d0*/  IMAD R33, R31, R0.reuse, RZ ;  /* 0x000000001f217224 */ /* 0x080fe200078e02ff */
[-C--:B------:R-:W-:Y:S01]  /*e4e0*/  LEA.HI.X.SX32 R29, R3, R73.reuse, 0x2, P2 ;  /* 0x00000049031d7211 */ /* 0x080fe200010f16ff */
[----:B------:R-:W-:Y:S01]  /*e4f0*/  IMAD R41, R57, R0, RZ ;  /* 0x0000000039297224 */ /* 0x000fe200078e02ff */
[----:B------:R-:W-:Y:S01]  /*e500*/  LEA.HI.X.SX32 R35, R30, R73, 0x2, P3 ;  /* 0x000000491e237211 */ /* 0x000fe200018f16ff */
[----:B------:R-:W1:Y:S01]  /*e510*/  LDS.128 R24, [R2+UR8+0x2800] ;  /* 0x0028000802187984 */ /* 0x000e620008000c00 */
[----:B------:R-:W-:Y:S02]  /*e520*/  ISETP.LT.AND P2, PT, R31, R109, !P0 ;  /* 0x0000006d1f00720c */ /* 0x000fe40004741270 */
[CC--:B------:R-:W-:Y:S01]  /*e530*/  LEA R32, P3, R33.reuse, R72.reuse, 0x2 ;  /* 0x0000004821207211 */ /* 0x0c0fe200078610ff */
[----:B------:R-:W-:Y:S03]  /*e540*/  LDS.128 R36, [R2+UR8+0x3800] ;  /* 0x0038000802247984 */ /* 0x000fe60008000c00 */
[----:B------:R-:W-:Y:S01]  /*e550*/  LEA.HI.X.SX32 R33, R33, R73, 0x2, P3 ;  /* 0x0000004921217211 */ /* 0x000fe200018f16ff */
[----:B------:R4:W-:Y:S04]  /*e560*/  @P5 STG.E desc[UR16][R28.64], R12 ;  /* 0x0000000c1c005986 */ /* 0x0009e8000c101910 */
[----:B----4-:R-:W-:Y:S01]  /*e570*/  @P1 STG.E desc[UR16][R34.64], R8 ;  /* 0x0000000822001986 */ /* 0x010fe2000c101910 */
[----:B------:R-:W-:-:S02]  /*e580*/  LEA R40, P1, R41, R72, 0x2 ;  /* 0x0000004829287211 */ /* 0x000fc400078210ff */
[----:B------:R-:W-:Y:S01]  /*e590*/  ISETP.LT.AND P4, PT, R58, R109, !P0 ;  /* 0x0000006d3a00720c */ /* 0x000fe20004781270 */
[-C--:B------:R-:W-:Y:S01]  /*e5a0*/  IMAD R43, R56, R0.reuse, RZ ;  /* 0x00000000382b7224 */ /* 0x080fe200078e02ff */
[----:B------:R-:W-:Y:S01]  /*e5b0*/  LEA.HI.X.SX32 R41, R41, R73, 0x2, P1 ;  /* 0x0000004929297211 */ /* 0x000fe200008f16ff */
[----:B------:R-:W4:Y:S04]  /*e5c0*/  LDL.LU R58, [R1+0x264] ;  /* 0x00026400013a7983 */ /* 0x000f280000300800 */
[----:B------:R1:W-:Y:S04]  /*e5d0*/  @P2 STG.E desc[UR16][R32.64], R4 ;  /* 0x0000000420002986 */ /* 0x0003e8000c101910 */
[----:B------:R-:W2:Y:S04]  /*e5e0*/  LDL.LU R62, [R1+0x260] ;  /* 0x00026000013e7983 */ /* 0x000ea80000300800 */
[----:B------:R1:W-:Y:S01]  /*e5f0*/  @P6 STG.E desc[UR16][R40.64], R16 ;  /* 0x0000001028006986 */ /* 0x0003e2000c101910 */
[----:B------:R-:W-:Y:S01]  /*e600*/  IMAD R12, R46, R0, RZ ;  /* 0x000000002e0c7224 */ /* 0x000fe200078e02ff */
[----:B------:R-:W-:-:S02]  /*e610*/  ISETP.LT.AND P5, PT, R56, R109, !P0 ;  /* 0x0000006d3800720c */ /* 0x000fc400047a1270 */
[----:B------:R-:W-:Y:S01]  /*e620*/  LEA R42, P3, R43, R72, 0x2 ;  /* 0x000000482b2a7211 */ /* 0x000fe200078610ff */
[----:B-1----:R-:W-:Y:S01]  /*e630*/  IMAD R4, R45, R0, RZ ;  /* 0x000000002d047224 */ /* 0x002fe200078e02ff */
[----:B------:R-:W1:Y:S01]  /*e640*/  LDS.128 R28, [R2+UR8+0x3000] ;  /* 0x00300008021c7984 */ /* 0x000e620008000c00 */
[----:B------:R-:W-:-:S03]  /*e650*/  IMAD R3, R0, 0x40, R3 ;  /* 0x0000004000037824 */ /* 0x000fc600078e0203 */
[----:B------:R-:W1:Y:S04]  /*e660*/  LDS.128 R32, [R2+UR8+0x4000] ;  /* 0x0040000802207984 */ /* 0x000e680008000c00 */
[----:B------:R-:W2:Y:S01]  /*e670*/  LDL.LU R16, [R1+0x274] ;  /* 0x0002740001107983 */ /* 0x000ea20000300800 */
[----:B------:R-:W-:-:S04]  /*e680*/  LEA R48, P1, R12, R72, 0x2 ;  /* 0x000000480c307211 */ /* 0x000fc800078210ff */
[-C--:B------:R-:W-:Y:S02]  /*e690*/  LEA.HI.X.SX32 R49, R12, R73.reuse, 0x2, P1 ;  /* 0x000000490c317211 */ /* 0x080fe400008f16ff */
[----:B------:R-:W4:Y:S01]  /*e6a0*/  LDL.LU R12, [R1+0x2a8] ;  /* 0x0002a800010c7983 */ /* 0x000f220000300800 */
[----:B------:R-:W-:Y:S02]  /*e6b0*/  LEA.HI.X.SX32 R43, R43, R73, 0x2, P3 ;  /* 0x000000492b2b7211 */ /* 0x000fe400018f16ff */
[----:B------:R-:W-:-:S03]  /*e6c0*/  LEA R56, P6, R4, R72, 0x2 ;  /* 0x0000004804387211 */ /* 0x000fc600078c10ff */
[----:B------:R1:W-:Y:S01]  /*e6d0*/  @P5 STG.E desc[UR16][R42.64], R20 ;  /* 0x000000142a005986 */ /* 0x0003e2000c101910 */
[----:B------:R-:W-:Y:S02]  /*e6e0*/  LEA.HI.X.SX32 R57, R4, R73, 0x2, P6 ;  /* 0x0000004904397211 */ /* 0x000fe400030f16ff */
[-C--:B------:R-:W-:Y:S01]  /*e6f0*/  ISETP.LT.AND P3, PT, R46, R109.reuse, !P0 ;  /* 0x0000006d2e00720c */ /* 0x080fe20004761270 */
[----:B------:R-:W-:Y:S01]  /*e700*/  IMAD R67, R0, 0x8, R3 ;  /* 0x0000000800437824 */ /* 0x000fe200078e0203 */
[----:B------:R-:W2:Y:S04]  /*e710*/  LDS.128 R40, [R2+UR8+0x4800] ;  /* 0x0048000802287984 */ /* 0x000ea80008000c00 */
[----:B-1----:R-:W4:Y:S04]  /*e720*/  LDL.LU R20, [R1+0x2a4] ;  /* 0x0002a40001147983 */ /* 0x002f280000300800 */
[----:B------:R-:W4:Y:S04]  /*e730*/  LDL.LU R4, [R1+0x2ac] ;  /* 0x0002ac0001047983 */ /* 0x000f280000300800 */
[----:B------:R1:W-:Y:S01]  /*e740*/  @P3 STG.E desc[UR16][R48.64], R24 ;  /* 0x0000001830003986 */ /* 0x0003e2000c101910 */
[----:B---3--:R-:W-:Y:S01]  /*e750*/  IMAD R8, R44, R0, RZ ;  /* 0x000000002c087224 */ /* 0x008fe200078e02ff */
[----:B------:R-:W-:-:S02]  /*e760*/  ISETP.LT.AND P2, PT, R45, R109, !P0 ;  /* 0x0000006d2d00720c */ /* 0x000fc40004741270 */
[----:B------:R-:W-:Y:S02]  /*e770*/  LDS.128 R48, [R2+UR8+0x5800] ;  /* 0x0058000802307984 */ /* 0x000fe40008000c00 */
[----:B------:R-:W-:-:S04]  /*e780*/  LEA R60, P5, R8, R72, 0x2 ;  /* 0x00000048083c7211 */ /* 0x000fc800078a10ff */
[-C--:B------:R-:W-:Y:S02]  /*e790*/  LEA.HI.X.SX32 R61, R8, R73.reuse, 0x2, P5 ;  /* 0x00000049083d7211 */ /* 0x080fe400028f16ff */
[CC--:B------:R-:W-:Y:S01]  /*e7a0*/  LEA R64, P5, R3.reuse, R72.reuse, 0x2 ;  /* 0x0000004803407211 */ /* 0x0c0fe200078a10ff */
[----:B------:R-:W3:Y:S03]  /*e7b0*/  LDL.LU R8, [R1+0x2b0] ;  /* 0x0002b00001087983 */ /* 0x000ee60000300800 */
[----:B------:R-:W-:Y:S01]  /*e7c0*/  LEA.HI.X.SX32 R65, R3, R73, 0x2, P5 ;  /* 0x0000004903417211 */ /* 0x000fe200028f16ff */
[----:B-1----:R-:W3:Y:S01]  /*e7d0*/  LDL.LU R24, [R1+0x2b4] ;  /* 0x0002b40001187983 */ /* 0x002ee20000300800 */
[----:B------:R-:W-:-:S04]  /*e7e0*/  LEA R68, P5, R67, R72, 0x2 ;  /* 0x0000004843447211 */ /* 0x000fc800078a10ff */
[----:B------:R-:W-:Y:S02]  /*e7f0*/  LEA.HI.X.SX32 R69, R67, R73, 0x2, P5 ;  /* 0x0000004943457211 */ /* 0x000fe400028f16ff */
[-C--:B--2---:R-:W-:Y:S02]  /*e800*/  ISETP.LT.AND P5, PT, R16, R109.reuse, !P0 ;  /* 0x0000006d1000720c */ /* 0x084fe400047a1270 */
[----:B------:R-:W2:Y:S01]  /*e810*/  LDL.LU R16, [R1+0x2b8] ;  /* 0x0002b80001107983 */ /* 0x000ea20000300800 */
[----:B------:R-:W-:-:S03]  /*e820*/  ISETP.LT.AND P1, PT, R44, R109, !P0 ;  /* 0x0000006d2c00720c */ /* 0x000fc60004721270 */
[----:B------:R-:W1:Y:S01]  /*e830*/  LDS.128 R44, [R2+UR8+0x5000] ;  /* 0x00500008022c7984 */ /* 0x000e620008000c00 */
[-C--:B------:R-:W-:Y:S02]  /*e840*/  ISETP.LT.AND P6, PT, R53, R109.reuse, !P0 ;  /* 0x0000006d3500720c */ /* 0x080fe400047c1270 */
[-C--:B------:R-:W-:Y:S02]  /*e850*/  ISETP.LT.AND P3, PT, R52, R109.reuse, !P0 ;  /* 0x0000006d3400720c */ /* 0x080fe40004761270 */
[----:B------:R-:W1:Y:S04]  /*e860*/  LDS.128 R52, [R2+UR8+0x6000] ;  /* 0x0060000802347984 */ /* 0x000e680008000c00 */
[----:B------:R-:W-:Y:S01]  /*e870*/  @P2 STG.E desc[UR16][R56.64], R28 ;  /* 0x0000001c38002986 */ /* 0x000fe2000c101910 */
[----:B----4-:R-:W-:-:S03]  /*e880*/  ISETP.LT.AND P2, PT, R58, R109, !P0 ;  /* 0x0000006d3a00720c */ /* 0x010fc60004741270 */
[----:B------:R-:W-:Y:S01]  /*e890*/  @P1 STG.E desc[UR16][R60.64], R36 ;  /* 0x000000243c001986 */ /* 0x000fe2000c101910 */
[----:B------:R-:W-:-:S03]  /*e8a0*/  ISETP.LT.AND P1, PT, R62, R109, !P0 ;  /* 0x0000006d3e00720c */ /* 0x000fc60004721270 */
[----:B------:R-:W4:Y:S04]  /*e8b0*/  LDS.128 R56, [R2+UR8+0x6800] ;  /* 0x0068000802387984 */ /* 0x000f280008000c00 */
[----:B------:R-:W4:Y:S01]  /*e8c0*/  LDS.128 R60, [R2+UR8+0x7000] ;  /* 0x00700008023c7984 */ /* 0x000f220008000c00 */
[----:B------:R-:W-:-:S03]  /*e8d0*/  IMAD R3, R0, 0x8, R67 ;  /* 0x0000000800037824 */ /* 0x000fc600078e0243 */
[----:B------:R-:W-:Y:S01]  /*e8e0*/  @P4 STG.E desc[UR16][R64.64], R32 ;  /* 0x0000002040004986 */ /* 0x000fe2000c101910 */
[C---:B------:R-:W-:Y:S01]  /*e8f0*/  IMAD R75, R0.reuse, 0x8, R3 ;  /* 0x00000008004b7824 */ /* 0x040fe200078e0203 */
[CC--:B------:R-:W-:Y:S02]  /*e900*/  LEA R70, P4, R3.reuse, R72.reuse, 0x2 ;  /* 0x0000004803467211 */ /* 0x0c0fe400078810ff */
[----:B------:R1:W2:Y:S01]  /*e910*/  LDS.128 R64, [R2+UR8+0x7800] ;  /* 0x0078000802407984 */ /* 0x0002a20008000c00 */
[----:B------:R-:W-:Y:S01]  /*e920*/  IMAD R77, R0, 0x8, R75 ;  /* 0x00000008004d7824 */ /* 0x000fe200078e024b */
[----:B------:R-:W-:Y:S02]  /*e930*/  LEA.HI.X.SX32 R71, R3, R73, 0x2, P4 ;  /* 0x0000004903477211 */ /* 0x000fe400020f16ff */
[----:B------:R1:W-:Y:S01]  /*e940*/  @P6 STG.E desc[UR16][R68.64], R40 ;  /* 0x0000002844006986 */ /* 0x0003e2000c101910 */
[----:B------:R-:W-:Y:S02]  /*e950*/  ISETP.LT.AND P4, PT, R12, R109, !P0 ;  /* 0x0000006d0c00720c */ /* 0x000fe40004781270 */
[CC--:B-1----:R-:W-:Y:S01]  /*e960*/  LEA R2, P6, R75.reuse, R72.reuse, 0x2 ;  /* 0x000000484b027211 */ /* 0x0c2fe200078c10ff */
[----:B------:R-:W2:Y:S03]  /*e970*/  LDL.LU R12, [R1+0x2c0] ;  /* 0x0002c000010c7983 */ /* 0x000ea60000300800 */
[----:B------:R-:W-:Y:S01]  /*e980*/  LEA.HI.X.SX32 R3, R75, R73, 0x2, P6 ;  /* 0x000000494b037211 */ /* 0x000fe200030f16ff */
[----:B------:R-:W-:Y:S01]  /*e990*/  IMAD R75, R0, 0x8, R77 ;  /* 0x00000008004b7824 */ /* 0x000fe200078e024d */
[----:B------:R-:W-:Y:S01]  /*e9a0*/  LEA R68, P6, R77, R72, 0x2 ;  /* 0x000000484d447211 */ /* 0x000fe200078c10ff */
[----:B------:R-:W-:Y:S01]  /*e9b0*/  @P3 STG.E desc[UR16][R70.64], R44 ;  /* 0x0000002c46003986 */ /* 0x000fe2000c101910 */
[----:B------:R-:W-:-:S02]  /*e9c0*/  ISETP.LT.AND P3, PT, R20, R109, !P0 ;  /* 0x0000006d1400720c */ /* 0x000fc40004761270 */
[----:B------:R-:W-:Y:S01]  /*e9d0*/  LEA.HI.X.SX32 R69, R77, R73, 0x2, P6 ;  /* 0x000000494d457211 */ /* 0x000fe200030f16ff */
[----:B------:R1:W-:Y:S01]  /*e9e0*/  @P2 STG.E desc[UR16][R2.64], R48 ;  /* 0x0000003002002986 */ /* 0x0003e2000c101910 */
[----:B------:R-:W-:Y:S01]  /*e9f0*/  ISETP.LT.AND P2, PT, R4, R109, !P0 ;  /* 0x0000006d0400720c */ /* 0x000fe20004741270 */
[----:B------:R-:W-:Y:S02]  /*ea00*/  IMAD R77, R0, 0x8, R75 ;  /* 0x00000008004d7824 */ /* 0x000fe400078e024b */
[----:B------:R-:W2:Y:S04]  /*ea10*/  LDL.LU R20, [R1+0x2c8] ;  /* 0x0002c80001147983 */ /* 0x000ea80000300800 */
[----:B------:R-:W2:Y:S01]  /*ea20*/  LDL.LU R4, [R1+0x2d0] ;  /* 0x0002d00001047983 */ /* 0x000ea20000300800 */
[----:B-1----:R-:W-:-:S03]  /*ea30*/  LEA R2, P6, R75, R72, 0x2 ;  /* 0x000000484b027211 */ /* 0x002fc600078c10ff */
[----:B------:R1:W-:Y:S01]  /*ea40*/  @P1 STG.E desc[UR16][R68.64], R52 ;  /* 0x0000003444001986 */ /* 0x0003e2000c101910 */
[----:B------:R-:W-:Y:S02]  /*ea50*/  LEA.HI.X.SX32 R3, R75, R73, 0x2, P6 ;  /* 0x000000494b037211 */ /* 0x000fe400030f16ff */
[----:B-1----:R-:W-:-:S04]  /*ea60*/  LEA R68, P6, R77, R72, 0x2 ;  /* 0x000000484d447211 */ /* 0x002fc800078c10ff */
[----:B------:R-:W-:Y:S01]  /*ea70*/  LEA.HI.X.SX32 R69, R77, R73, 0x2, P6 ;  /* 0x000000494d457211 */ /* 0x000fe200030f16ff */
[----:B----4-:R1:W-:Y:S04]  /*ea80*/  @P5 STG.E desc[UR16][R2.64], R56 ;  /* 0x0000003802005986 */ /* 0x0103e8000c101910 */
[----:B------:R4:W-:Y:S01]  /*ea90*/  @P4 STG.E desc[UR16][R68.64], R60 ;  /* 0x0000003c44004986 */ /* 0x0009e2000c101910 */
[----:B---3--:R-:W-:-:S03]  /*eaa0*/  ISETP.LT.AND P1, PT, R8, R109, !P0 ;  /* 0x0000006d0800720c */ /* 0x008fc60004721270 */
[----:B------:R-:W3:Y:S04]  /*eab0*/  LDL.LU R8, [R1+0x2d8] ;  /* 0x0002d80001087983 */ /* 0x000ee80000300800 */
[----:B------:R-:W3:Y:S04]  /*eac0*/  LDL.LU R32, [R1+0x2e0] ;  /* 0x0002e00001207983 */ /* 0x000ee80000300800 */
[----:B------:R-:W3:Y:S01]  /*ead0*/  LDL.LU R28, [R1+0x2e8] ;  /* 0x0002e800011c7983 */ /* 0x000ee20000300800 */
[----:B--2---:R-:W-:-:S03]  /*eae0*/  ISETP.LT.AND P4, PT, R16, R109, !P0 ;  /* 0x0000006d1000720c */ /* 0x004fc60004781270 */
[----:B------:R-:W2:Y:S01]  /*eaf0*/  LDL.LU R16, [R1+0x2f0] ;  /* 0x0002f00001107983 */ /* 0x000ea20000300800 */
[----:B------:R-:W-:-:S04]  /*eb00*/  IMAD R71, R0, 0x8, R77 ;  /* 0x0000000800477824 */ /* 0x000fc800078e024d */
[----:B------:R-:W-:Y:S01]  /*eb10*/  IMAD R75, R0, 0x8, R71 ;  /* 0x00000008004b7824 */ /* 0x000fe200078e0247 */
[----:B-1----:R-:W-:-:S04]  /*eb20*/  LEA R2, P6, R71, R72, 0x2 ;  /* 0x0000004847027211 */ /* 0x002fc800078c10ff */
[----:B------:R-:W-:Y:S01]  /*eb30*/  LEA.HI.X.SX32 R3, R71, R73, 0x2, P6 ;  /* 0x0000004947037211 */ /* 0x000fe200030f16ff */
[----:B------:R-:W-:Y:S01]  /*eb40*/  IMAD R71, R0, 0x8, R75 ;  /* 0x0000000800477824 */ /* 0x000fe200078e024b */
[----:B----4-:R-:W-:-:S03]  /*eb50*/  LEA R68, P6, R75, R72, 0x2 ;  /* 0x000000484b447211 */ /* 0x010fc600078c10ff */
[----:B------:R1:W-:Y:S01]  /*eb60*/  @P3 STG.E desc[UR16][R2.64], R64 ;  /* 0x0000004002003986 */ /* 0x0003e2000c101910 */
[----:B------:R-:W-:Y:S01]  /*eb70*/  LEA.HI.X.SX32 R69, R75, R73, 0x2, P6 ;  /* 0x000000494b457211 */ /* 0x000fe200030f16ff */
[----:B------:R-:W-:Y:S01]  /*eb80*/  IMAD R75, R0, 0x8, R71 ;  /* 0x00000008004b7824 */ /* 0x000fe200078e0247 */
[----:B------:R-:W-:Y:S02]  /*eb90*/  ISETP.LT.AND P5, PT, R24, R109, !P0 ;  /* 0x0000006d1800720c */ /* 0x000fe400047a1270 */
[----:B------:R-:W4:Y:S01]  /*eba0*/  LDL.LU R24, [R1+0x2f8] ;  /* 0x0002f80001187983 */ /* 0x000f220000300800 */
[----:B-1----:R-:W-:-:S04]  /*ebb0*/  LEA R2, P6, R71, R72, 0x2 ;  /* 0x0000004847027211 */ /* 0x002fc800078c10ff */
[----:B------:R-:W-:Y:S01]  /*ebc0*/  LEA.HI.X.SX32 R3, R71, R73, 0x2, P6 ;  /* 0x0000004947037211 */ /* 0x000fe200030f16ff */
[----:B------:R-:W-:Y:S01]  /*ebd0*/  IMAD R71, R0, 0x8, R75 ;  /* 0x0000000800477824 */ /* 0x000fe200078e024b */
[----:B------:R1:W-:Y:S01]  /*ebe0*/  @P2 STG.E desc[UR16][R68.64], R13 ;  /* 0x0000000d44002986 */ /* 0x0003e2000c101910 */
[----:B------:R-:W-:Y:S02]  /*ebf0*/  ISETP.LT.AND P3, PT, R12, R109, !P0 ;  /* 0x0000006d0c00720c */ /* 0x000fe40004761270 */
[CC--:B------:R-:W-:Y:S01]  /*ec00*/  LEA R12, P6, R75.reuse, R72.reuse, 0x2 ;  /* 0x000000484b0c7211 */ /* 0x0c0fe200078c10ff */
[----:B------:R1:W-:Y:S03]  /*ec10*/  @P1 STG.E desc[UR16][R2.64], R9 ;  /* 0x0000000902001986 */ /* 0x0003e6000c101910 */
[----:B-1----:R-:W-:Y:S01]  /*ec20*/  LEA.HI.X.SX32 R13, R75, R73, 0x2, P6 ;  /* 0x000000494b0d7211 */ /* 0x002fe200030f16ff */
[----:B------:R-:W-:Y:S01]  /*ec30*/  IMAD R75, R0, 0x8, R71 ;  /* 0x00000008004b7824 */ /* 0x000fe200078e0247 */
[----:B------:R-:W-:-:S03]  /*ec40*/  LEA R2, P6, R71, R72, 0x2 ;  /* 0x0000004847027211 */ /* 0x000fc600078c10ff */
[----:B------:R-:W-:Y:S01]  /*ec50*/  IMAD R69, R0, 0x8, R75 ;  /* 0x0000000800457824 */ /* 0x000fe200078e024b */
[----:B------:R-:W-:Y:S02]  /*ec60*/  ISETP.LT.AND P2, PT, R20, R109, !P0 ;  /* 0x0000006d1400720c */ /* 0x000fe40004741270 */
[----:B------:R-:W-:Y:S02]  /*ec70*/  LEA.HI.X.SX32 R3, R71, R73, 0x2, P6 ;  /* 0x0000004947037211 */ /* 0x000fe400030f16ff */
[----:B------:R-:W-:Y:S01]  /*ec80*/  ISETP.LT.AND P1, PT, R4, R109, !P0 ;  /* 0x0000006d0400720c */ /* 0x000fe20004721270 */
[----:B------:R1:W-:Y:S01]  /*ec90*/  @P5 STG.E desc[UR16][R12.64], R5 ;  /* 0x000000050c005986 */ /* 0x0003e2000c101910 */
[----:B------:R-:W-:-:S03]  /*eca0*/  LEA R4, P6, R75, R72, 0x2 ;  /* 0x000000484b047211 */ /* 0x000fc600078c10ff */
[----:B------:R-:W4:Y:S04]  /*ecb0*/  LDL.LU R20, [R1+0x300] ;  /* 0x0003000001147983 */ /* 0x000f280000300800 */
[----:B------:R1:W-:Y:S02]  /*ecc0*/  @P4 STG.E desc[UR16][R2.64], R17 ;  /* 0x0000001102004986 */ /* 0x0003e4000c101910 */
[----:B-1----:R-:W-:Y:S02]  /*ecd0*/  LEA.HI.X.SX32 R5, R75, R73, 0x2, P6 ;  /* 0x000000494b057211 */ /* 0x002fe400030f16ff */
[----:B------:R-:W-:-:S04]  /*ece0*/  LEA R2, P6, R69, R72, 0x2 ;  /* 0x0000004845027211 */ /* 0x000fc800078c10ff */
[----:B------:R-:W-:Y:S01]  /*ecf0*/  LEA.HI.X.SX32 R3, R69, R73, 0x2, P6 ;  /* 0x0000004945037211 */ /* 0x000fe200030f16ff */
[----:B------:R1:W-:Y:S04]  /*ed00*/  @P3 STG.E desc[UR16][R4.64], R21 ;  /* 0x0000001504003986 */ /* 0x0003e8000c101910 */
[----:B------:R1:W-:Y:S01]  /*ed10*/  @P2 STG.E desc[UR16][R2.64], R25 ;  /* 0x0000001902002986 */ /* 0x0003e2000c101910 */
[----:B---3--:R-:W-:-:S03]  /*ed20*/  ISETP.LT.AND P5, PT, R8, R109, !P0 ;  /* 0x0000006d0800720c */ /* 0x008fc600047a1270 */
[----:B------:R-:W3:Y:S04]  /*ed30*/  LDL.LU R8, [R1+0x308] ;  /* 0x0003080001087983 */ /* 0x000ee80000300800 */
[----:B------:R-:W3:Y:S04]  /*ed40*/  LDL.LU R12, [R1+0x304] ;  /* 0x00030400010c7983 */ /* 0x000ee80000300800 */
[----:B-1----:R-:W3:Y:S01]  /*ed50*/  LDL.LU R21, [R1+0x2fc] ;  /* 0x0002fc0001157983 */ /* 0x002ee20000300800 */
[----:B--2---:R-:W-:-:S03]  /*ed60*/  ISETP.LT.AND P2, PT, R16, R109, !P0 ;  /* 0x0000006d1000720c */ /* 0x004fc60004741270 */
[----:B------:R-:W2:Y:S01]  /*ed70*/  LDL.LU R16, [R1+0x2f4] ;  /* 0x0002f40001107983 */ /* 0x000ea20000300800 */
[----:B------:R-:W-:-:S04]  /*ed80*/  IMAD R9, R0, 0x8, R69 ;  /* 0x0000000800097824 */ /* 0x000fc800078e0245 */
[----:B------:R-:W-:Y:S01]  /*ed90*/  IMAD R13, R0, 0x8, R9 ;  /* 0x00000008000d7824 */ /* 0x000fe200078e0209 */
[CC--:B------:R-:W-:Y:S02]  /*eda0*/  LEA R4, P6, R9.reuse, R72.reuse, 0x2 ;  /* 0x0000004809047211 */ /* 0x0c0fe400078c10ff */
[----:B------:R-:W-:Y:S02]  /*edb0*/  ISETP.LT.AND P4, PT, R32, R109, !P0 ;  /* 0x0000006d2000720c */ /* 0x000fe40004781270 */
[----:B------:R-:W-:Y:S01]  /*edc0*/  LEA.HI.X.SX32 R5, R9, R73, 0x2, P6 ;  /* 0x0000004909057211 */ /* 0x000fe200030f16ff */
[----:B------:R-:W-:Y:S01]  /*edd0*/  IMAD R9, R0, 0x8, R13 ;  /* 0x0000000800097824 */ /* 0x000fe200078e020d */
[----:B------:R-:W-:-:S03]  /*ede0*/  LEA R2, P6, R13, R72, 0x2 ;  /* 0x000000480d027211 */ /* 0x000fc600078c10ff */
[----:B------:R1:W-:Y:S01]  /*edf0*/  @P1 STG.E desc[UR16][R4.64], R29 ;  /* 0x0000001d04001986 */ /* 0x0003e2000c101910 */
[----:B------:R-:W-:Y:S01]  /*ee00*/  LEA.HI.X.SX32 R3, R13, R73, 0x2, P6 ;  /* 0x000000490d037211 */ /* 0x000fe200030f16ff */
[----:B------:R-:W-:-:S04]  /*ee10*/  IMAD R13, R0, 0x8, R9 ;  /* 0x00000008000d7824 */ /* 0x000fc800078e0209 */
[----:B------:R1:W-:Y:S02]  /*ee20*/  @P5 STG.E desc[UR16][R2.64], R37 ;  /* 0x0000002502005986 */ /* 0x0003e4000c101910 */
[CC--:B-1----:R-:W-:Y:S02]  /*ee30*/  LEA R4, P6, R9.reuse, R72.reuse, 0x2 ;  /* 0x0000004809047211 */ /* 0x0c2fe400078c10ff */
[----:B------:R-:W2:Y:S02]  /*ee40*/  LDL.LU R29, [R1+0x2ec] ;  /* 0x0002ec00011d7983 */ /* 0x000ea40000300800 */
[----:B------:R-:W-:Y:S01]  /*ee50*/  LEA.HI.X.SX32 R5, R9, R73, 0x2, P6 ;  /* 0x0000004909057211 */ /* 0x000fe200030f16ff */
[----:B------:R-:W-:Y:S01]  /*ee60*/  IMAD R9, R0, 0x8, R13 ;  /* 0x0000000800097824 */ /* 0x000fe200078e020d */
[CC--:B------:R-:W-:Y:S02]  /*ee70*/  LEA R2, P6, R13.reuse, R72.reuse, 0x2 ;  /* 0x000000480d027211 */ /* 0x0c0fe400078c10ff */
[----:B------:R-:W-:Y:S01]  /*ee80*/  ISETP.LT.AND P3, PT, R28, R109, !P0 ;  /* 0x0000006d1c00720c */ /* 0x000fe20004761270 */
[----:B------:R1:W-:Y:S01]  /*ee90*/  @P4 STG.E desc[UR16][R4.64], R33 ;  /* 0x0000002104004986 */ /* 0x0003e2000c101910 */
[----:B------:R-:W-:Y:S01]  /*eea0*/  LEA.HI.X.SX32 R3, R13, R73, 0x2, P6 ;  /* 0x000000490d037211 */ /* 0x000fe200030f16ff */
[----:B------:R-:W-:Y:S01]  /*eeb0*/  IMAD R13, R0, 0x8, R9 ;  /* 0x00000008000d7824 */ /* 0x000fe200078e0209 */
[----:B----4-:R-:W-:Y:S01]  /*eec0*/  ISETP.LT.AND P1, PT, R24, R109, !P0 ;  /* 0x0000006d1800720c */ /* 0x010fe20004721270 */
[----:B------:R-:W4:Y:S01]  /*eed0*/  LDL.LU R28, [R1+0x2e4] ;  /* 0x0002e400011c7983 */ /* 0x000f220000300800 */
[----:B-1----:R-:W-:-:S04]  /*eee0*/  LEA R4, P6, R9, R72, 0x2 ;  /* 0x0000004809047211 */ /* 0x002fc800078c10ff */
[----:B------:R-:W-:-:S03]  /*eef0*/  LEA.HI.X.SX32 R5, R9, R73, 0x2, P6 ;  /* 0x0000004909057211 */ /* 0x000fc600030f16ff */
[----:B------:R1:W-:Y:S01]  /*ef00*/  @P3 STG.E desc[UR16][R2.64], R41 ;  /* 0x0000002902003986 */ /* 0x0003e2000c101910 */
[----:B------:R-:W-:-:S03]  /*ef10*/  ISETP.LT.AND P5, PT, R20, R109, !P0 ;  /* 0x0000006d1400720c */ /* 0x000fc600047a1270 */
[----:B------:R-:W4:Y:S04]  /*ef20*/  LDL.LU R20, [R1+0x2dc] ;  /* 0x0002dc0001147983 */ /* 0x000f280000300800 */
[----:B------:R1:W-:Y:S04]  /*ef30*/  @P2 STG.E desc[UR16][R4.64], R45 ;  /* 0x0000002d04002986 */ /* 0x0003e8000c101910 */
[----:B------:R-:W4:Y:S04]  /*ef40*/  LDL.LU R25, [R1+0x2d4] ;  /* 0x0002d40001197983 */ /* 0x000f280000300800 */
[----:B------:R-:W4:Y:S01]  /*ef50*/  LDL.LU R24, [R1+0x2cc] ;  /* 0x0002cc0001187983 */ /* 0x000f220000300800 */
[----:B---3--:R-:W-:-:S02]  /*ef60*/  ISETP.LT.AND P4, PT, R8, R109, !P0 ;  /* 0x0000006d0800720c */ /* 0x008fc40004781270 */
[----:B------:R-:W-:-:S04]  /*ef70*/  LEA R8, P6, R13, R72, 0x2 ;  /* 0x000000480d087211 */ /* 0x000fc800078c10ff */
[----:B------:R-:W-:-:S05]  /*ef80*/  LEA.HI.X.SX32 R9, R13, R73, 0x2, P6 ;  /* 0x000000490d097211 */ /* 0x000fca00030f16ff */
[----:B------:R3:W-:Y:S01]  /*ef90*/  @P1 STG.E desc[UR16][R8.64], R49 ;  /* 0x0000003108001986 */ /* 0x0007e2000c101910 */
[----:B--2---:R-:W-:-:S03]  /*efa0*/  ISETP.LT.AND P1, PT, R16, R109, !P0 ;  /* 0x0000006d1000720c */ /* 0x004fc60004721270 */
[----:B------:R-:W2:Y:S01]  /*efb0*/  LDL.LU R16, [R1+0x2c4] ;  /* 0x0002c40001107983 */ /* 0x000ea20000300800 */
[----:B------:R-:W-:Y:S01]  /*efc0*/  IMAD R17, R0, 0x8, R13 ;  /* 0x0000000800117824 */ /* 0x000fe200078e020d */
[-C--:B------:R-:W-:Y:S02]  /*efd0*/  ISETP.LT.AND P3, PT, R12, R109.reuse, !P0 ;  /* 0x0000006d0c00720c */ /* 0x080fe40004761270 */
[----:B------:R-:W-:Y:S01]  /*efe0*/  ISETP.LT.AND P2, PT, R21, R109, !P0 ;  /* 0x0000006d1500720c */ /* 0x000fe20004741270 */
[----:B------:R-:W-:Y:S01]  /*eff0*/  IMAD R21, R0, 0x8, R17 ;  /* 0x0000000800157824 */ /* 0x000fe200078e0211 */
[----:B------:R-:W-:-:S04]  /*f000*/  LEA R12, P6, R17, R72, 0x2 ;  /* 0x00000048110c7211 */ /* 0x000fc800078c10ff */
[----:B------:R-:W-:Y:S01]  /*f010*/  LEA.HI.X.SX32 R13, R17, R73, 0x2, P6 ;  /* 0x00000049110d7211 */ /* 0x000fe200030f16ff */
[----:B------:R-:W-:Y:S01]  /*f020*/  IMAD R17, R0, 0x8, R21 ;  /* 0x0000000800117824 */ /* 0x000fe200078e0215 */
[----:B-1----:R-:W-:-:S04]  /*f030*/  LEA R2, P6, R21, R72, 0x2 ;  /* 0x0000004815027211 */ /* 0x002fc800078c10ff */
[----:B------:R-:W-:Y:S01]  /*f040*/  LEA.HI.X.SX32 R3, R21, R73, 0x2, P6 ;  /* 0x0000004915037211 */ /* 0x000fe200030f16ff */
[----:B------:R-:W-:Y:S01]  /*f050*/  IMAD R21, R0, 0x8, R17 ;  /* 0x0000000800157824 */ /* 0x000fe200078e0211 */
[----:B------:R-:W-:-:S04]  /*f060*/  LEA R4, P6, R17, R72, 0x2 ;  /* 0x0000004811047211 */ /* 0x000fc800078c10ff */
[-C--:B------:R-:W-:Y:S01]  /*f070*/  LEA.HI.X.SX32 R5, R17, R73.reuse, 0x2, P6 ;  /* 0x0000004911057211 */ /* 0x080fe200030f16ff */
[C---:B------:R-:W-:Y:S01]  /*f080*/  IMAD R17, R0.reuse, 0x8, R21 ;  /* 0x0000000800117824 */ /* 0x040fe200078e0215 */
[CC--:B---3--:R-:W-:Y:S01]  /*f090*/  LEA R8, P6, R21.reuse, R72.reuse, 0x2 ;  /* 0x0000004815087211 */ /* 0x0c8fe200078c10ff */
[----:B------:R1:W-:Y:S03]  /*f0a0*/  @P5 STG.E desc[UR16][R12.64], R53 ;  /* 0x000000350c005986 */ /* 0x0003e6000c101910 */
[----:B------:R-:W-:Y:S01]  /*f0b0*/  LEA.HI.X.SX32 R9, R21, R73, 0x2, P6 ;  /* 0x0000004915097211 */ /* 0x000fe200030f16ff */
[----:B------:R-:W-:Y:S01]  /*f0c0*/  IMAD R21, R0, 0x8, R17 ;  /* 0x0000000800157824 */ /* 0x000fe200078e0211 */
[----:B------:R-:W-:Y:S01]  /*f0d0*/  ISETP.LT.AND P5, PT, R29, R109, !P0 ;  /* 0x0000006d1d00720c */ /* 0x000fe200047a1270 */
[----:B------:R3:W-:Y:S04]  /*f0e0*/  @P4 STG.E desc[UR16][R2.64], R57 ;  /* 0x0000003902004986 */ /* 0x0007e8000c101910 */
[----:B------:R-:W2:Y:S01]  /*f0f0*/  LDL.LU R29, [R1+0x2bc] ;  /* 0x0002bc00011d7983 */ /* 0x000ea20000300800 */
[----:B-1----:R-:W-:-:S02]  /*f100*/  LEA R12, P6, R17, R72, 0x2 ;  /* 0x00000048110c7211 */ /* 0x002fc400078c10ff */
[----:B----4-:R-:W-:Y:S01]  /*f110*/  ISETP.LT.AND P4, PT, R28, R109, !P0 ;  /* 0x0000006d1c00720c */ /* 0x010fe20004781270 */
[----:B------:R1:W-:Y:S01]  /*f120*/  @P3 STG.E desc[UR16][R4.64], R61 ;  /* 0x0000003d04003986 */ /* 0x0003e2000c101910 */
[-C--:B------:R-:W-:Y:S01]  /*f130*/  LEA.HI.X.SX32 R13, R17, R73.reuse, 0x2, P6 ;  /* 0x00000049110d7211 */ /* 0x080fe200030f16ff */
[----:B------:R-:W-:Y:S01]  /*f140*/  IMAD R17, R0, 0x8, R21 ;  /* 0x0000000800117824 */ /* 0x000fe200078e0215 */
[CC--:B---3--:R-:W-:Y:S01]  /*f150*/  LEA R2, P6, R21.reuse, R72.reuse, 0x2 ;  /* 0x0000004815027211 */ /* 0x0c8fe200078c10ff */
[----:B------:R-:W3:Y:S03]  /*f160*/  LDL.LU R28, [R1+0x2a0] ;  /* 0x0002a000011c7983 */ /* 0x000ee60000300800 */
[-C--:B------:R-:W-:Y:S02]  /*f170*/  LEA.HI.X.SX32 R3, R21, R73.reuse, 0x2, P6 ;  /* 0x0000004915037211 */ /* 0x080fe400030f16ff */
[C---:B-1----:R-:W-:Y:S01]  /*f180*/  LEA R4, P6, R17.reuse, R72, 0x2 ;  /* 0x0000004811047211 */ /* 0x042fe200078c10ff */
[----:B------:R-:W-:Y:S03]  /*f190*/  @P2 STG.E desc[UR16][R8.64], R65 ;  /* 0x0000004108002986 */ /* 0x000fe6000c101910 */
[----:B------:R-:W-:-:S02]  /*f1a0*/  LEA.HI.X.SX32 R5, R17, R73, 0x2, P6 ;  /* 0x0000004911057211 */ /* 0x000fc400030f16ff */
[-C--:B------:R-:W-:Y:S02]  /*f1b0*/  ISETP.LT.AND P3, PT, R20, R109.reuse, !P0 ;  /* 0x0000006d1400720c */ /* 0x080fe40004761270 */
[----:B------:R-:W4:Y:S04]  /*f1c0*/  LDL.LU R20, [R1+0x29c] ;  /* 0x00029c0001147983 */ /* 0x000f280000300800 */
[----:B------:R-:W-:Y:S01]  /*f1d0*/  @P1 STG.E desc[UR16][R12.64], R14 ;  /* 0x0000000e0c001986 */ /* 0x000fe2000c101910 */
[----:B------:R-:W-:-:S03]  /*f1e0*/  ISETP.LT.AND P2, PT, R25, R109, !P0 ;  /* 0x0000006d1900720c */ /* 0x000fc60004741270 */
[----:B------:R-:W4:Y:S01]  /*f1f0*/  LDL.LU R25, [R1+0x298] ;  /* 0x0002980001197983 */ /* 0x000f220000300800 */
[----:B------:R-:W-:-:S03]  /*f200*/  ISETP.LT.AND P1, PT, R24, R109, !P0 ;  /* 0x0000006d1800720c */ /* 0x000fc60004721270 */
[----:B------:R-:W-:Y:S04]  /*f210*/  @P5 STG.E desc[UR16][R2.64], R10 ;  /* 0x0000000a02005986 */ /* 0x000fe8000c101910 */
[----:B------:R-:W4:Y:S04]  /*f220*/  LDL.LU R24, [R1+0x294] ;  /* 0x0002940001187983 */ /* 0x000f280000300800 */
[----:B------:R1:W-:Y:S01]  /*f230*/  @P4 STG.E desc[UR16][R4.64], R6 ;  /* 0x0000000604004986 */ /* 0x0003e2000c101910 */
[----:B--2---:R-:W-:-:S03]  /*f240*/  ISETP.LT.AND P5, PT, R16, R109, !P0 ;  /* 0x0000006d1000720c */ /* 0x004fc600047a1270 */
[----:B------:R-:W2:Y:S04]  /*f250*/  LDL.LU R16, [R1+0x290] ;  /* 0x0002900001107983 */ /* 0x000ea80000300800 */
[----:B-1----:R-:W2:Y:S04]  /*f260*/  LDL.LU R6, [R1+0x28c] ;  /* 0x00028c0001067983 */ /* 0x002ea80000300800 */
[----:B------:R-:W2:Y:S01]  /*f270*/  LDL.LU R14, [R1+0x288] ;  /* 0x00028800010e7983 */ /* 0x000ea20000300800 */
[----:B------:R-:W-:-:S04]  /*f280*/  IMAD R21, R0, 0x8, R17 ;  /* 0x0000000800157824 */ /* 0x000fc800078e0211 */
[----:B------:R-:W-:Y:S01]  /*f290*/  IMAD R17, R0, 0x8, R21 ;  /* 0x0000000800117824 */ /* 0x000fe200078e0215 */
[----:B------:R-:W-:-:S04]  /*f2a0*/  LEA R8, P6, R21, R72, 0x2 ;  /* 0x0000004815087211 */ /* 0x000fc800078c10ff */
[----:B------:R-:W-:Y:S01]  /*f2b0*/  LEA.HI.X.SX32 R9, R21, R73, 0x2, P6 ;  /* 0x0000004915097211 */ /* 0x000fe200030f16ff */
[----:B------:R-:W-:Y:S01]  /*f2c0*/  IMAD R21, R0, 0x8, R17 ;  /* 0x0000000800157824 */ /* 0x000fe200078e0211 */
[----:B------:R-:W-:-:S04]  /*f2d0*/  LEA R12, P6, R17, R72, 0x2 ;  /* 0x00000048110c7211 */ /* 0x000fc800078c10ff */
[----:B------:R-:W-:Y:S01]  /*f2e0*/  LEA.HI.X.SX32 R13, R17, R73, 0x2, P6 ;  /* 0x00000049110d7211 */ /* 0x000fe200030f16ff */
[----:B------:R-:W-:Y:S01]  /*f2f0*/  IMAD R17, R0, 0x8, R21 ;  /* 0x0000000800117824 */ /* 0x000fe200078e0215 */
[----:B------:R-:W-:-:S04]  /*f300*/  LEA R2, P6, R21, R72, 0x2 ;  /* 0x0000004815027211 */ /* 0x000fc800078c10ff */
[-C--:B------:R-:W-:Y:S01]  /*f310*/  LEA.HI.X.SX32 R3, R21, R73.reuse, 0x2, P6 ;  /* 0x0000004915037211 */ /* 0x080fe200030f16ff */
[C---:B------:R-:W-:Y:S01]  /*f320*/  IMAD R21, R0.reuse, 0x8, R17 ;  /* 0x0000000800157824 */ /* 0x040fe200078e0211 */
[CC--:B------:R-:W-:Y:S01]  /*f330*/  LEA R4, P6, R17.reuse, R72.reuse, 0x2 ;  /* 0x0000004811047211 */ /* 0x0c0fe200078c10ff */
[----:B------:R1:W-:Y:S03]  /*f340*/  @P3 STG.E desc[UR16][R8.64], R18 ;  /* 0x0000001208003986 */ /* 0x0003e6000c101910 */
[----:B------:R-:W-:Y:S01]  /*f350*/  LEA.HI.X.SX32 R5, R17, R73, 0x2, P6 ;  /* 0x0000004911057211 */ /* 0x000fe200030f16ff */
[----:B------:R-:W-:Y:S01]  /*f360*/  IMAD R17, R0, 0x8, R21 ;  /* 0x0000000800117824 */ /* 0x000fe200078e0215 */
[----:B------:R-:W-:Y:S01]  /*f370*/  ISETP.LT.AND P4, PT, R29, R109, !P0 ;  /* 0x0000006d1d00720c */ /* 0x000fe20004781270 */
[----:B------:R3:W-:Y:S01]  /*f380*/  @P2 STG.E desc[UR16][R12.64], R22 ;  /* 0x000000160c002986 */ /* 0x0007e2000c101910 */
[----:B-1----:R-:W-:-:S02]  /*f390*/  LEA R8, P6, R21, R72, 0x2 ;  /* 0x0000004815087211 */ /* 0x002fc400078c10ff */
[----:B---3--:R-:W-:Y:S02]  /*f3a0*/  ISETP.LT.AND P3, PT, R28, R109, !P0 ;  /* 0x0000006d1c00720c */ /* 0x008fe40004761270 */
[-C--:B------:R-:W-:Y:S01]  /*f3b0*/  LEA.HI.X.SX32 R9, R21, R73.reuse, 0x2, P6 ;  /* 0x0000004915097211 */ /* 0x080fe200030f16ff */
[----:B------:R-:W-:Y:S01]  /*f3c0*/  IMAD R21, R0, 0x8, R17 ;  /* 0x0000000800157824 */ /* 0x000fe200078e0211 */
[C---:B------:R-:W-:Y:S01]  /*f3d0*/  LEA R12, P6, R17.reuse, R72, 0x2 ;  /* 0x00000048110c7211 */ /* 0x040fe200078c10ff */
[----:B------:R1:W-:Y:S03]  /*f3e0*/  @P1 STG.E desc[UR16][R2.64], R26 ;  /* 0x0000001a02001986 */ /* 0x0003e6000c101910 */
[----:B------:R-:W-:Y:S02]  /*f3f0*/  LEA.HI.X.SX32 R13, R17, R73, 0x2, P6 ;  /* 0x00000049110d7211 */ /* 0x000fe400030f16ff */
[----:B----4-:R-:W-:-:S02]  /*f400*/  ISETP.LT.AND P2, PT, R20, R109, !P0 ;  /* 0x0000006d1400720c */ /* 0x010fc40004741270 */
[----:B------:R-:W3:Y:S01]  /*f410*/  LDL.LU R20, [R1+0x284] ;  /* 0x0002840001147983 */ /* 0x000ee20000300800 */
[----:B-1----:R-:W-:-:S03]  /*f420*/  LEA R2, P6, R21, R72, 0x2 ;  /* 0x0000004815027211 */ /* 0x002fc600078c10ff */
[----:B------:R1:W-:Y:S01]  /*f430*/  @P5 STG.E desc[UR16][R4.64], R30 ;  /* 0x0000001e04005986 */ /* 0x0003e2000c101910 */
[----:B------:R-:W-:-:S03]  /*f440*/  LEA.HI.X.SX32 R3, R21, R73, 0x2, P6 ;  /* 0x0000004915037211 */ /* 0x000fc600030f16ff */
[----:B------:R-:W4:Y:S04]  /*f450*/  LDL.LU R18, [R1+0x280] ;  /* 0x0002800001127983 */ /* 0x000f280000300800 */
[----:B------:R1:W-:Y:S04]  /*f460*/  @P4 STG.E desc[UR16][R8.64], R38 ;  /* 0x0000002608004986 */ /* 0x0003e8000c101910 */
[----:B------:R-:W4:Y:S04]  /*f470*/  LDL.LU R10, [R1+0x27c] ;  /* 0x00027c00010a7983 */ /* 0x000f280000300800 */
[----:B------:R1:W-:Y:S04]  /*f480*/  @P3 STG.E desc[UR16][R12.64], R34 ;  /* 0x000000220c003986 */ /* 0x0003e8000c101910 */
[----:B------:R1:W-:Y:S01]  /*f490*/  @P2 STG.E desc[UR16][R2.64], R42 ;  /* 0x0000002a02002986 */ /* 0x0003e2000c101910 */
[----:B--2---:R-:W-:-:S03]  /*f4a0*/  ISETP.LT.AND P4, PT, R16, R109, !P0 ;  /* 0x0000006d1000720c */ /* 0x004fc60004781270 */
[----:B------:R-:W2:Y:S01]  /*f4b0*/  LDL.LU R16, [R1+0x278] ;  /* 0x0002780001107983 */ /* 0x000ea20000300800 */
[----:B------:R-:W-:-:S03]  /*f4c0*/  ISETP.LT.AND P3, PT, R6, R109, !P0 ;  /* 0x0000006d0600720c */ /* 0x000fc60004761270 */
[----:B------:R-:W2:Y:S01]  /*f4d0*/  LDL.LU R6, [R1+0x25c] ;  /* 0x00025c0001067983 */ /* 0x000ea20000300800 */
[----:B------:R-:W-:-:S03]  /*f4e0*/  ISETP.LT.AND P2, PT, R14, R109, !P0 ;  /* 0x0000006d0e00720c */ /* 0x000fc60004741270 */
[----:B------:R-:W2:Y:S01]  /*f4f0*/  LDL.LU R14, [R1+0x258] ;  /* 0x00025800010e7983 */ /* 0x000ea20000300800 */
[----:B------:R-:W-:-:S04]  /*f500*/  IMAD R17, R0, 0x8, R21 ;  /* 0x0000000800117824 */ /* 0x000fc800078e0215 */
[C---:B------:R-:W-:Y:S01]  /*f510*/  IMAD R21, R0.reuse, 0x8, R17 ;  /* 0x0000000800157824 */ /* 0x040fe200078e0211 */
[-C--:B-1----:R-:W-:Y:S02]  /*f520*/  LEA R4, P6, R17, R72.reuse, 0x2 ;  /* 0x0000004811047211 */ /* 0x082fe400078c10ff */
[----:B------:R-:W-:Y:S02]  /*f530*/  ISETP.LT.AND P1, PT, R25, R109, !P0 ;  /* 0x0000006d1900720c */ /* 0x000fe40004721270 */
[----:B------:R-:W-:Y:S01]  /*f540*/  LEA.HI.X.SX32 R5, R17, R73, 0x2, P6 ;  /* 0x0000004911057211 */ /* 0x000fe200030f16ff */
[----:B------:R-:W-:Y:S01]  /*f550*/  IMAD R17, R0, 0x8, R21 ;  /* 0x0000000800117824 */ /* 0x000fe200078e0215 */
[CC--:B------:R-:W-:Y:S02]  /*f560*/  LEA R8, P6, R21.reuse, R72.reuse, 0x2 ;  /* 0x0000004815087211 */ /* 0x0c0fe400078c10ff */
[----:B------:R-:W-:Y:S02]  /*f570*/  ISETP.LT.AND P5, PT, R24, R109, !P0 ;  /* 0x0000006d1800720c */ /* 0x000fe400047a1270 */
        /* <DEDUP_REMOVED lines=9> */
[----:B------:R1:W-:Y:S02]  /*f610*/  @P5 STG.E desc[UR16][R8.64], R50 ;  /* 0x0000003208005986 */ /* 0x0003e4000c101910 */
[----:B-1----:R-:W-:-:S04]  /*f620*/  LEA R4, P6, R17, R72, 0x2 ;  /* 0x0000004811047211 */ /* 0x002fc800078c10ff */
[-C--:B------:R-:W-:Y:S02]  /*f630*/  LEA.HI.X.SX32 R5, R17, R73.reuse, 0x2, P6 ;  /* 0x0000004911057211 */ /* 0x080fe400030f16ff */
[C---:B------:R-:W-:Y:S01]  /*f640*/  LEA R8, P6, R21.reuse, R72, 0x2 ;  /* 0x0000004815087211 */ /* 0x040fe200078c10ff */
[----:B------:R1:W-:Y:S03]  /*f650*/  @P4 STG.E desc[UR16][R12.64], R54 ;  /* 0x000000360c004986 */ /* 0x0003e6000c101910 */
[----:B------:R-:W-:Y:S02]  /*f660*/  LEA.HI.X.SX32 R9, R21, R73, 0x2, P6 ;  /* 0x0000004915097211 */ /* 0x000fe400030f16ff */
[-C--:B---3--:R-:W-:Y:S02]  /*f670*/  ISETP.LT.AND P1, PT, R20, R109.reuse, !P0 ;  /* 0x0000006d1400720c */ /* 0x088fe40004721270 */
[----:B------:R-:W3:Y:S04]  /*f680*/  LDL.LU R20, [R1+0x254] ;  /* 0x0002540001147983 */ /* 0x000ee80000300800 */
[----:B------:R1:W-:Y:S01]  /*f690*/  @P3 STG.E desc[UR16][R2.64], R58 ;  /* 0x0000003a02003986 */ /* 0x0003e2000c101910 */
[----:B----4-:R-:W-:-:S03]  /*f6a0*/  ISETP.LT.AND P5, PT, R18, R109, !P0 ;  /* 0x0000006d1200720c */ /* 0x010fc600047a1270 */
[----:B------:R-:W4:Y:S04]  /*f6b0*/  LDL.LU R18, [R1+0x250] ;  /* 0x0002500001127983 */ /* 0x000f280000300800 */
[----:B------:R1:W-:Y:S01]  /*f6c0*/  @P2 STG.E desc[UR16][R4.64], R62 ;  /* 0x0000003e04002986 */ /* 0x0003e2000c101910 */
[----:B------:R-:W-:-:S03]  /*f6d0*/  ISETP.LT.AND P4, PT, R10, R109, !P0 ;  /* 0x0000006d0a00720c */ /* 0x000fc60004781270 */
[----:B------:R-:W4:Y:S04]  /*f6e0*/  LDL.LU R10, [R1+0x24c] ;  /* 0x00024c00010a7983 */ /* 0x000f280000300800 */
        /* <DEDUP_REMOVED lines=8> */
[----:B------:R-:W-:Y:S01]  /*f770*/  IMAD R21, R0, 0x8, R17 ;  /* 0x0000000800157824 */ /* 0x000fe200078e0211 */
[----:B-1----:R-:W-:-:S04]  /*f780*/  LEA R12, P6, R17, R72, 0x2 ;  /* 0x00000048110c7211 */ /* 0x002fc800078c10ff */
        /* <DEDUP_REMOVED lines=11> */
[----:B------:R1:W-:Y:S02]  /*f840*/  @P4 STG.E desc[UR16][R2.64], R11 ;  /* 0x0000000b02004986 */ /* 0x0003e4000c101910 */
[----:B-1----:R-:W-:Y:S01]  /*f850*/  LEA R12, P6, R17, R72, 0x2 ;  /* 0x00000048110c7211 */ /* 0x002fe200078c10ff */
[----:B------:R-:W-:-:S03]  /*f860*/  IMAD R15, R0, 0x8, R17 ;  /* 0x00000008000f7824 */ /* 0x000fc600078e0211 */
[-C--:B------:R-:W-:Y:S02]  /*f870*/  LEA.HI.X.SX32 R13, R17, R73.reuse, 0x2, P6 ;  /* 0x00000049110d7211 */ /* 0x080fe400030f16ff */
[C---:B------:R-:W-:Y:S01]  /*f880*/  LEA R2, P6, R15.reuse, R72, 0x2 ;  /* 0x000000480f027211 */ /* 0x040fe200078c10ff */
[----:B------:R1:W-:Y:S03]  /*f890*/  @P3 STG.E desc[UR16][R4.64], R7 ;  /* 0x0000000704003986 */ /* 0x0003e6000c101910 */
[----:B------:R-:W-:Y:S02]  /*f8a0*/  LEA.HI.X.SX32 R3, R15, R73, 0x2, P6 ;  /* 0x000000490f037211 */ /* 0x000fe400030f16ff */
[-C--:B---3--:R-:W-:Y:S01]  /*f8b0*/  ISETP.LT.AND P5, PT, R20, R109.reuse, !P0 ;  /* 0x0000006d1400720c */ /* 0x088fe200047a1270 */
[----:B------:R3:W-:Y:S04]  /*f8c0*/  @P2 STG.E desc[UR16][R8.64], R19 ;  /* 0x0000001308002986 */ /* 0x0007e8000c101910 */
[----:B------:R-:W3:Y:S01]  /*f8d0*/  LDL.LU R20, [R1+0x23c] ;  /* 0x00023c0001147983 */ /* 0x000ee20000300800 */
[----:B----4-:R-:W-:-:S03]  /*f8e0*/  ISETP.LT.AND P4, PT, R18, R109, !P0 ;  /* 0x0000006d1200720c */ /* 0x010fc60004781270 */
[----:B------:R4:W-:Y:S04]  /*f8f0*/  @P1 STG.E desc[UR16][R12.64], R23 ;  /* 0x000000170c001986 */ /* 0x0009e8000c101910 */
[----:B------:R-:W3:Y:S01]  /*f900*/  LDL.LU R18, [R1+0x238] ;  /* 0x0002380001127983 */ /* 0x000ee20000300800 */
[----:B------:R-:W-:-:S03]  /*f910*/  ISETP.LT.AND P3, PT, R10, R109, !P0 ;  /* 0x0000006d0a00720c */ /* 0x000fc60004761270 */
[----:B------:R1:W-:Y:S04]  /*f920*/  @P5 STG.E desc[UR16][R2.64], R27 ;  /* 0x0000001b02005986 */ /* 0x0003e8000c101910 */
[----:B------:R-:W3:Y:S01]  /*f930*/  LDL.LU R10, [R1+0x234] ;  /* 0x00023400010a7983 */ /* 0x000ee20000300800 */
[----:B--2---:R-:W-:-:S03]  /*f940*/  ISETP.LT.AND P2, PT, R16, R109, !P0 ;  /* 0x0000006d1000720c */ /* 0x004fc60004741270 */
[----:B------:R-:W2:Y:S01]  /*f950*/  LDL.LU R16, [R1+0x230] ;  /* 0x0002300001107983 */ /* 0x000ea20000300800 */
[----:B------:R-:W-:-:S03]  /*f960*/  ISETP.LT.AND P5, PT, R14, R109, !P0 ;  /* 0x0000006d0e00720c */ /* 0x000fc600047a1270 */
[----:B------:R-:W2:Y:S01]  /*f970*/  LDL.LU R14, [R1+0x22c] ;  /* 0x00022c00010e7983 */ /* 0x000ea20000300800 */
[----:B------:R-:W-:-:S04]  /*f980*/  IMAD R11, R0, 0x8, R15 ;  /* 0x00000008000b7824 */ /* 0x000fc800078e020f */
[----:B-1----:R-:W-:Y:S01]  /*f990*/  IMAD R7, R0, 0x8, R11 ;  /* 0x0000000800077824 */ /* 0x002fe200078e020b */
[CC--:B------:R-:W-:Y:S02]  /*f9a0*/  LEA R4, P6, R11.reuse, R72.reuse, 0x2 ;  /* 0x000000480b047211 */ /* 0x0c0fe400078c10ff */
[----:B------:R-:W-:Y:S01]  /*f9b0*/  ISETP.LT.AND P1, PT, R6, R109, !P0 ;  /* 0x0000006d0600720c */ /* 0x000fe20004721270 */
[C---:B---3--:R-:W-:Y:S01]  /*f9c0*/  IMAD R9, R0.reuse, 0x8, R7 ;  /* 0x0000000800097824 */ /* 0x048fe200078e0207 */
[----:B------:R-:W-:Y:S02]  /*f9d0*/  LEA.HI.X.SX32 R5, R11, R73, 0x2, P6 ;  /* 0x000000490b057211 */ /* 0x000fe400030f16ff */
[----:B------:R-:W-:Y:S01]  /*f9e0*/  LEA R6, P6, R7, R72, 0x2 ;  /* 0x0000004807067211 */ /* 0x000fe200078c10ff */
[----:B------:R-:W-:-:S03]  /*f9f0*/  IMAD R11, R0, 0x8, R9 ;  /* 0x00000008000b7824 */ /* 0x000fc600078e0209 */
[----:B------:R-:W-:Y:S02]  /*fa00*/  LEA.HI.X.SX32 R7, R7, R73, 0x2, P6 ;  /* 0x0000004907077211 */ /* 0x000fe400030f16ff */
[----:B------:R-:W-:Y:S01]  /*fa10*/  LEA R8, P6, R9, R72, 0x2 ;  /* 0x0000004809087211 */ /* 0x000fe200078c10ff */
[----:B----4-:R-:W-:-:S03]  /*fa20*/  IMAD R13, R0, 0x8, R11 ;  /* 0x00000008000d7824 */ /* 0x010fc600078e020b */
[-C--:B------:R-:W-:Y:S02]  /*fa30*/  LEA.HI.X.SX32 R9, R9, R73.reuse, 0x2, P6 ;  /* 0x0000004909097211 */ /* 0x080fe400030f16ff */
[C---:B------:R-:W-:Y:S01]  /*fa40*/  LEA R2, P6, R11.reuse, R72, 0x2 ;  /* 0x000000480b027211 */ /* 0x040fe200078c10ff */
[C---:B------:R-:W-:Y:S01]  /*fa50*/  IMAD R15, R0.reuse, 0x8, R13 ;  /* 0x00000008000f7824 */ /* 0x040fe200078e020d */
[----:B------:R-:W-:Y:S02]  /*fa60*/  @P4 STG.E desc[UR16][R4.64], R31 ;  /* 0x0000001f04004986 */ /* 0x000fe4000c101910 */
[----:B------:R-:W-:Y:S01]  /*fa70*/  LEA.HI.X.SX32 R3, R11, R73, 0x2, P6 ;  /* 0x000000490b037211 */ /* 0x000fe200030f16ff */
[C---:B------:R-:W-:Y:S01]  /*fa80*/  IMAD R11, R0.reuse, 0x8, R15 ;  /* 0x00000008000b7824 */ /* 0x040fe200078e020f */
[----:B------:R1:W-:Y:S04]  /*fa90*/  @P3 STG.E desc[UR16][R6.64], R39 ;  /* 0x0000002706003986 */ /* 0x0003e8000c101910 */
[----:B------:R3:W-:Y:S01]  /*faa0*/  @P2 STG.E desc[UR16][R8.64], R35 ;  /* 0x0000002308002986 */ /* 0x0007e2000c101910 */
[----:B------:R-:W-:-:S03]  /*fab0*/  IMAD R17, R0, 0x8, R11 ;  /* 0x0000000800117824 */ /* 0x000fc600078e020b */
[----:B------:R4:W-:Y:S01]  /*fac0*/  @P1 STG.E desc[UR16][R2.64], R43 ;  /* 0x0000002b02001986 */ /* 0x0009e2000c101910 */
[-C--:B-1----:R-:W-:Y:S02]  /*fad0*/  LEA R6, P1, R15, R72.reuse, 0x2 ;  /* 0x000000480f067211 */ /* 0x082fe400078210ff */
[-C--:B------:R-:W-:Y:S02]  /*fae0*/  LEA R4, P6, R13, R72.reuse, 0x2 ;  /* 0x000000480d047211 */ /* 0x080fe400078c10ff */
[-C--:B------:R-:W-:Y:S02]  /*faf0*/  LEA.HI.X.SX32 R7, R15, R73.reuse, 0x2, P1 ;  /* 0x000000490f077211 */ /* 0x080fe400008f16ff */
[----:B---3--:R-:W-:Y:S02]  /*fb00*/  LEA R8, P1, R17, R72, 0x2 ;  /* 0x0000004811087211 */ /* 0x008fe400078210ff */
[-C--:B------:R-:W-:Y:S01]  /*fb10*/  LEA.HI.X.SX32 R5, R13, R73.reuse, 0x2, P6 ;  /* 0x000000490d057211 */ /* 0x080fe200030f16ff */
[----:B------:R-:W-:Y:S01]  /*fb20*/  IMAD R13, R0, 0x8, R17 ;  /* 0x00000008000d7824 */ /* 0x000fe200078e0211 */
[----:B------:R-:W-:-:S02]  /*fb30*/  LEA.HI.X.SX32 R9, R17, R73, 0x2, P1 ;  /* 0x0000004911097211 */ /* 0x000fc400008f16ff */
[-C--:B------:R-:W-:Y:S02]  /*fb40*/  ISETP.LT.AND P4, PT, R20, R109.reuse, !P0 ;  /* 0x0000006d1400720c */ /* 0x080fe40004781270 */
[-C--:B------:R-:W-:Y:S02]  /*fb50*/  ISETP.LT.AND P3, PT, R18, R109.reuse, !P0 ;  /* 0x0000006d1200720c */ /* 0x080fe40004761270 */
[----:B------:R-:W-:Y:S02]  /*fb60*/  ISETP.LT.AND P2, PT, R10, R109, !P0 ;  /* 0x0000006d0a00720c */ /* 0x000fe40004741270 */
[----:B------:R-:W-:-:S04]  /*fb70*/  LEA R10, P6, R11, R72, 0x2 ;  /* 0x000000480b0a7211 */ /* 0x000fc800078c10ff */
[-C--:B------:R-:W-:Y:S02]  /*fb80*/  LEA.HI.X.SX32 R11, R11, R73.reuse, 0x2, P6 ;  /* 0x000000490b0b7211 */ /* 0x080fe400030f16ff */
[CC--:B------:R-:W-:Y:S01]  /*fb90*/  LEA R12, P6, R13.reuse, R72.reuse, 0x2 ;  /* 0x000000480d0c7211 */ /* 0x0c0fe200078c10ff */
[----:B------:R-:W-:Y:S01]  /*fba0*/  IMAD R0, R0, 0x8, R13 ;  /* 0x0000000800007824 */ /* 0x000fe200078e020d */
[----:B------:R4:W-:Y:S02]  /*fbb0*/  @P5 STG.E desc[UR16][R4.64], R47 ;  /* 0x0000002f04005986 */ /* 0x0009e4000c101910 */
[----:B------:R-:W-:Y:S02]  /*fbc0*/  LEA.HI.X.SX32 R13, R13, R73, 0x2, P6 ;  /* 0x000000490d0d7211 */ /* 0x000fe400030f16ff */
[----:B------:R4:W-:Y:S01]  /*fbd0*/  @P4 STG.E desc[UR16][R6.64], R51 ;  /* 0x0000003306004986 */ /* 0x0009e2000c101910 */
[----:B------:R-:W-:-:S03]  /*fbe0*/  LEA R72, P6, R0, R72, 0x2 ;  /* 0x0000004800487211 */ /* 0x000fc600078c10ff */
[----:B------:R4:W-:Y:S04]  /*fbf0*/  @P3 STG.E desc[UR16][R10.64], R55 ;  /* 0x000000370a003986 */ /* 0x0009e8000c101910 */
[----:B------:R4:W-:Y:S01]  /*fc00*/  @P2 STG.E desc[UR16][R8.64], R59 ;  /* 0x0000003b08002986 */ /* 0x0009e2000c101910 */
[----:B------:R-:W-:Y:S02]  /*fc10*/  LEA.HI.X.SX32 R73, R0, R73, 0x2, P6 ;  /* 0x0000004900497211 */ /* 0x000fe400030f16ff */
[-C--:B--2---:R-:W-:Y:S02]  /*fc20*/  ISETP.LT.AND P1, PT, R16, R109.reuse, !P0 ;  /* 0x0000006d1000720c */ /* 0x084fe40004721270 */
[----:B------:R-:W-:-:S11]  /*fc30*/  ISETP.LT.AND P0, PT, R14, R109, !P0 ;  /* 0x0000006d0e00720c */ /* 0x000fd60004701270 */
[----:B------:R4:W-:Y:S02]  /*fc40*/  @P1 STG.E desc[UR16][R12.64], R63 ;  /* 0x0000003f0c001986 */ /* 0x0009e4000c101910 */
[----:B------:R-:W-:Y:S05]  /*fc50*/  @!P0 EXIT ;  /* 0x000000000000894d */ /* 0x000fea0003800000 */
[----:B------:R-:W-:Y:S01]  /*fc60*/  STG.E desc[UR16][R72.64], R67 ;  /* 0x0000004348007986 */ /* 0x000fe2000c101910 */
[----:B------:R-:W-:Y:S05]  /*fc70*/  EXIT ;  /* 0x000000000000794d */ /* 0x000fea0003800000 */
.L_x_3:
[----:B------:R-:W-:-:S00]  /*fc80*/  BRA `(.L_x_3) ;  /* 0xfffffffc00fc7947 */ /* 0x000fc0000383ffff */
[----:B------:R-:W-:-:S00]  /*fc90*/  NOP ;  /* 0x0000000000007918 */ /* 0x000fc00000000000 */
        /* <DEDUP_REMOVED lines=14> */
.L_x_4:


//--------------------- .nv.shared.matmul_kernel  --------------------------
	.section	.nv.shared.matmul_kernel,"aw",@nobits
	.sectionflags	@""
	.align	16
	.zero		1024


//--------------------- .nv.shared.reserved.0     --------------------------
	.section	.nv.shared.reserved.0,"aw",@nobits
	.weak		__nv_reservedSMEM_offset_0_alias
	.size		__nv_reservedSMEM_offset_0_alias, 0, 64
	.other		__nv_reservedSMEM_offset_0_alias,@"STO_CUDA_RESERVED_SHARED STV_DEFAULT"
__nv_reservedSMEM_offset_0_alias:
	.zero		0
	.zero		64


//--------------------- .nv.constant0.matmul_kernel --------------------------
	.section	.nv.constant0.matmul_kernel,"a",@progbits
	.sectionflags	@""
	.align	4
.nv.constant0.matmul_kernel:
	.zero		976


//--------------------- SYMBOLS --------------------------

	.type		.nv.reservedSmem.offset0,@object
	.size		.nv.reservedSmem.offset0,0x4
	.type		.nv.reservedSmem.cap,@object
	.size		.nv.reservedSmem.cap,0x4
